// auto-generated by cutlass_sweep.gemm — config: {"arch": "sm_90", "cluster_m": 1, "cluster_n": 1, "dtype": "bf16", "dtype_b": "bf16", "layout": "nn", "stages": 0, "tile_k": 32, "tile_m": 128, "tile_n": 64}
#include "cutlass/cutlass.h"
#include "cutlass/gemm/collective/collective_builder.hpp"
#include "cutlass/gemm/device/gemm_universal_adapter.h"
#include "cutlass/gemm/kernel/gemm_universal.hpp"
#include "cutlass/epilogue/collective/collective_builder.hpp"

using ElemA = cutlass::bfloat16_t;
using ElemB = cutlass::bfloat16_t;
using ElemCD = cutlass::bfloat16_t;
using Acc  = float;
using TileShape    = cute::Shape<cute::_128, cute::_64, cute::_32>;
using ClusterShape = cute::Shape<cute::_1, cute::_1, cute::_1>;

using CollectiveEpilogue = typename cutlass::epilogue::collective::CollectiveBuilder<
    cutlass::arch::Sm90, cutlass::arch::OpClassTensorOp,
    TileShape, ClusterShape,
    cutlass::epilogue::collective::EpilogueTileAuto,
    Acc, Acc,
    ElemCD, cutlass::layout::RowMajor, 128 / cutlass::sizeof_bits<ElemCD>::value,
    ElemCD, cutlass::layout::RowMajor, 128 / cutlass::sizeof_bits<ElemCD>::value,
    cutlass::epilogue::collective::EpilogueScheduleAuto
  >::CollectiveOp;

using CollectiveMainloop = typename cutlass::gemm::collective::CollectiveBuilder<
    cutlass::arch::Sm90, cutlass::arch::OpClassTensorOp,
    ElemA, cutlass::layout::RowMajor, 128 / cutlass::sizeof_bits<ElemA>::value,
    ElemB, cutlass::layout::RowMajor, 128 / cutlass::sizeof_bits<ElemB>::value,
    Acc,
    TileShape, ClusterShape,
    cutlass::gemm::collective::StageCountAutoCarveout<static_cast<int>(sizeof(typename CollectiveEpilogue::SharedStorage))>,
    cutlass::gemm::collective::KernelScheduleAuto
  >::CollectiveOp;

using GemmKernel = cutlass::gemm::kernel::GemmUniversal<
    cute::Shape<int,int,int,int>,
    CollectiveMainloop,
    CollectiveEpilogue
>;
using Gemm = cutlass::gemm::device::GemmUniversalAdapter<GemmKernel>;

// Force the device kernel symbol into the cubin without needing a host main.
auto* _anchor = &cutlass::device_kernel<GemmKernel>;


// ===== COMPILED SASS (sm_90a) =====

	.target	sm_90a

	.elftype	@"ET_EXEC"


//--------------------- .note.nv.tkinfo           --------------------------
	.section	.note.nv.tkinfo,"",@"SHT_NOTE"
	.sectionflags	@"SHF_NOTE_NV_TKINFO"
	.tkinfo
        /*0018*/ 	.word	0x00000002
        /*0030*/ 	.string	""
        /*0030*/ 	.string	"ptxas"
        /*0030*/ 	.string	"Cuda compilation tools, release 13.0, V13.0.88"
        /*0030*/ 	.string	"Build cuda_13.0.r13.0/compiler.36424714_0"
        /*0030*/ 	.string	"-arch sm_90a -m 64 "



//--------------------- .note.nv.cuinfo           --------------------------
	.section	.note.nv.cuinfo,"",@"SHT_NOTE"
	.sectionflags	@"SHF_NOTE_NV_CUINFO"
        /*0018*/ 	.short	0x0002
        /*001a*/ 	.short	0x005a
        /*001c*/ 	.short	0x0082
	.zero		2


//--------------------- .nv.info                  --------------------------
	.section	.nv.info,"",@"SHT_CUDA_INFO"
	.align	4


	//----- nvinfo : EIATTR_REGCOUNT
	.align		4
        /*0000*/ 	.byte	0x04, 0x2f
        /*0002*/ 	.short	(.L_15 - .L_14)
	.align		4
.L_14:
        /*0004*/ 	.word	index@(_ZN7cutlass13device_kernelINS_4gemm6kernel13GemmUniversalIN4cute5tupleIJiiiiEEENS1_10collective13CollectiveMmaINS1_34MainloopSm90TmaGmmaWarpSpecializedILi18ENS5_IJNS4_1CILi1EEESB_SB_EEENS1_35KernelTmaWarpSpecializedCooperativeEEENS5_IJNSA_ILi128EEENSA_ILi64EEENSA_ILi32EEEEEENS_10bfloat16_tENS5_IJlSB_lEEESJ_NS5_IJSB_llEEENS4_8TiledMMAINS4_8MMA_AtomIJNS4_4SM904GMMA27MMA_64x64x16_F32BF16BF16_SSILNSP_5MajorE0ELSR_1ELNSP_7ScaleInE1ELSS_1EEEEEENS4_6LayoutINS5_IJNSA_ILi2EEESB_SB_EEENS5_IJSB_NSA_ILi0EEESY_EEEEENS5_IJNS4_10UnderscoreES11_S11_EEEEENS4_13SM90_TMA_LOADENS4_14ComposedLayoutINS4_7SwizzleILi2ELi4ELi3EEENS4_18smem_ptr_flag_bitsILi16EEENSV_INS5_IJNSA_ILi8EEESH_EEENS5_IJSH_SB_EEEEEEEvNS4_8identityES14_NS15_INS16_ILi3ELi4ELi3EEES19_NSV_INS5_IJSG_S1A_EEENS5_IJSB_SG_EEEEEEEvS1F_EENS_8epilogue10collective6detail29Sm90TmaWarpSpecializedAdapterINS1N_15DefaultEpilogueISJ_SK_SK_NS1M_6thread17LinearCombinationISJ_Li1EffLNS1R_9ScaleType4KindE0ELNS_15FloatRoundStyleE2ESJ_EENS1_15EpilogueDefaultEEEEEvvEEEEvNT_6ParamsE)
        /*0008*/ 	.word	0x000000a8


	//----- nvinfo : EIATTR_FRAME_SIZE
	.align		4
.L_15:
        /*000c*/ 	.byte	0x04, 0x11
        /*000e*/ 	.short	(.L_17 - .L_16)
	.align		4
.L_16:
        /*0010*/ 	.word	index@(_ZN7cutlass13device_kernelINS_4gemm6kernel13GemmUniversalIN4cute5tupleIJiiiiEEENS1_10collective13CollectiveMmaINS1_34MainloopSm90TmaGmmaWarpSpecializedILi18ENS5_IJNS4_1CILi1EEESB_SB_EEENS1_35KernelTmaWarpSpecializedCooperativeEEENS5_IJNSA_ILi128EEENSA_ILi64EEENSA_ILi32EEEEEENS_10bfloat16_tENS5_IJlSB_lEEESJ_NS5_IJSB_llEEENS4_8TiledMMAINS4_8MMA_AtomIJNS4_4SM904GMMA27MMA_64x64x16_F32BF16BF16_SSILNSP_5MajorE0ELSR_1ELNSP_7ScaleInE1ELSS_1EEEEEENS4_6LayoutINS5_IJNSA_ILi2EEESB_SB_EEENS5_IJSB_NSA_ILi0EEESY_EEEEENS5_IJNS4_10UnderscoreES11_S11_EEEEENS4_13SM90_TMA_LOADENS4_14ComposedLayoutINS4_7SwizzleILi2ELi4ELi3EEENS4_18smem_ptr_flag_bitsILi16EEENSV_INS5_IJNSA_ILi8EEESH_EEENS5_IJSH_SB_EEEEEEEvNS4_8identityES14_NS15_INS16_ILi3ELi4ELi3EEES19_NSV_INS5_IJSG_S1A_EEENS5_IJSB_SG_EEEEEEEvS1F_EENS_8epilogue10collective6detail29Sm90TmaWarpSpecializedAdapterINS1N_15DefaultEpilogueISJ_SK_SK_NS1M_6thread17LinearCombinationISJ_Li1EffLNS1R_9ScaleType4KindE0ELNS_15FloatRoundStyleE2ESJ_EENS1_15EpilogueDefaultEEEEEvvEEEEvNT_6ParamsE)
        /*0014*/ 	.word	0x00000000


	//----- nvinfo : EIATTR_MIN_STACK_SIZE
	.align		4
.L_17:
        /*0018*/ 	.byte	0x04, 0x12
        /*001a*/ 	.short	(.L_19 - .L_18)
	.align		4
.L_18:
        /*001c*/ 	.word	index@(_ZN7cutlass13device_kernelINS_4gemm6kernel13GemmUniversalIN4cute5tupleIJiiiiEEENS1_10collective13CollectiveMmaINS1_34MainloopSm90TmaGmmaWarpSpecializedILi18ENS5_IJNS4_1CILi1EEESB_SB_EEENS1_35KernelTmaWarpSpecializedCooperativeEEENS5_IJNSA_ILi128EEENSA_ILi64EEENSA_ILi32EEEEEENS_10bfloat16_tENS5_IJlSB_lEEESJ_NS5_IJSB_llEEENS4_8TiledMMAINS4_8MMA_AtomIJNS4_4SM904GMMA27MMA_64x64x16_F32BF16BF16_SSILNSP_5MajorE0ELSR_1ELNSP_7ScaleInE1ELSS_1EEEEEENS4_6LayoutINS5_IJNSA_ILi2EEESB_SB_EEENS5_IJSB_NSA_ILi0EEESY_EEEEENS5_IJNS4_10UnderscoreES11_S11_EEEEENS4_13SM90_TMA_LOADENS4_14ComposedLayoutINS4_7SwizzleILi2ELi4ELi3EEENS4_18smem_ptr_flag_bitsILi16EEENSV_INS5_IJNSA_ILi8EEESH_EEENS5_IJSH_SB_EEEEEEEvNS4_8identityES14_NS15_INS16_ILi3ELi4ELi3EEES19_NSV_INS5_IJSG_S1A_EEENS5_IJSB_SG_EEEEEEEvS1F_EENS_8epilogue10collective6detail29Sm90TmaWarpSpecializedAdapterINS1N_15DefaultEpilogueISJ_SK_SK_NS1M_6thread17LinearCombinationISJ_Li1EffLNS1R_9ScaleType4KindE0ELNS_15FloatRoundStyleE2ESJ_EENS1_15EpilogueDefaultEEEEEvvEEEEvNT_6ParamsE)
        /*0020*/ 	.word	0x00000000
.L_19:


//--------------------- .nv.compat                --------------------------
	.section	.nv.compat,"",@"SHT_CUDA_COMPAT_INFO"
	.align	4
        /*0000*/ 	.byte	0x02, 0x09, 0x01, 0x00, 0x02, 0x02, 0x04, 0x00, 0x02, 0x05, 0x05, 0x00, 0x03, 0x07, 0x01, 0x01
        /*0010*/ 	.byte	0x02, 0x03, 0x01, 0x00, 0x02, 0x06, 0x01, 0x00, 0x04, 0x0b, 0x08, 0x00, 0x00, 0x00, 0x00, 0x00
        /*0020*/ 	.byte	0x00, 0x00, 0x00, 0x00


//--------------------- .nv.info._ZN7cutlass13device_kernelINS_4gemm6kernel13GemmUniversalIN4cute5tupleIJiiiiEEENS1_10collective13CollectiveMmaINS1_34MainloopSm90TmaGmmaWarpSpecializedILi18ENS5_IJNS4_1CILi1EEESB_SB_EEENS1_35KernelTmaWarpSpecializedCooperativeEEENS5_IJNSA_ILi128EEENSA_ILi64EEENSA_ILi32EEEEEENS_10bfloat16_tENS5_IJlSB_lEEESJ_NS5_IJSB_llEEENS4_8TiledMMAINS4_8MMA_AtomIJNS4_4SM904GMMA27MMA_64x64x16_F32BF16BF16_SSILNSP_5MajorE0ELSR_1ELNSP_7ScaleInE1ELSS_1EEEEEENS4_6LayoutINS5_IJNSA_ILi2EEESB_SB_EEENS5_IJSB_NSA_ILi0EEESY_EEEEENS5_IJNS4_10UnderscoreES11_S11_EEEEENS4_13SM90_TMA_LOADENS4_14ComposedLayoutINS4_7SwizzleILi2ELi4ELi3EEENS4_18smem_ptr_flag_bitsILi16EEENSV_INS5_IJNSA_ILi8EEESH_EEENS5_IJSH_SB_EEEEEEEvNS4_8identityES14_NS15_INS16_ILi3ELi4ELi3EEES19_NSV_INS5_IJSG_S1A_EEENS5_IJSB_SG_EEEEEEEvS1F_EENS_8epilogue10collective6detail29Sm90TmaWarpSpecializedAdapterINS1N_15DefaultEpilogueISJ_SK_SK_NS1M_6thread17LinearCombinationISJ_Li1EffLNS1R_9ScaleType4KindE0ELNS_15FloatRoundStyleE2ESJ_EENS1_15EpilogueDefaultEEEEEvvEEEEvNT_6ParamsE --------------------------
	.section	.nv.info._ZN7cutlass13device_kernelINS_4gemm6kernel13GemmUniversalIN4cute5tupleIJiiiiEEENS1_10collective13CollectiveMmaINS1_34MainloopSm90TmaGmmaWarpSpecializedILi18ENS5_IJNS4_1CILi1EEESB_SB_EEENS1_35KernelTmaWarpSpecializedCooperativeEEENS5_IJNSA_ILi128EEENSA_ILi64EEENSA_ILi32EEEEEENS_10bfloat16_tENS5_IJlSB_lEEESJ_NS5_IJSB_llEEENS4_8TiledMMAINS4_8MMA_AtomIJNS4_4SM904GMMA27MMA_64x64x16_F32BF16BF16_SSILNSP_5MajorE0ELSR_1ELNSP_7ScaleInE1ELSS_1EEEEEENS4_6LayoutINS5_IJNSA_ILi2EEESB_SB_EEENS5_IJSB_NSA_ILi0EEESY_EEEEENS5_IJNS4_10UnderscoreES11_S11_EEEEENS4_13SM90_TMA_LOADENS4_14ComposedLayoutINS4_7SwizzleILi2ELi4ELi3EEENS4_18smem_ptr_flag_bitsILi16EEENSV_INS5_IJNSA_ILi8EEESH_EEENS5_IJSH_SB_EEEEEEEvNS4_8identityES14_NS15_INS16_ILi3ELi4ELi3EEES19_NSV_INS5_IJSG_S1A_EEENS5_IJSB_SG_EEEEEEEvS1F_EENS_8epilogue10collective6detail29Sm90TmaWarpSpecializedAdapterINS1N_15DefaultEpilogueISJ_SK_SK_NS1M_6thread17LinearCombinationISJ_Li1EffLNS1R_9ScaleType4KindE0ELNS_15FloatRoundStyleE2ESJ_EENS1_15EpilogueDefaultEEEEEvvEEEEvNT_6ParamsE,"",@"SHT_CUDA_INFO"
	.sectionflags	@""
	.align	4


	//----- nvinfo : EIATTR_CUDA_API_VERSION
	.align		4
        /*0000*/ 	.byte	0x04, 0x37
        /*0002*/ 	.short	(.L_21 - .L_20)
.L_20:
        /*0004*/ 	.word	0x00000082


	//----- nvinfo : EIATTR_KPARAM_INFO
	.align		4
.L_21:
        /*0008*/ 	.byte	0x04, 0x17
        /*000a*/ 	.short	(.L_23 - .L_22)
.L_22:
        /*000c*/ 	.word	0x00000000
        /*0010*/ 	.short	0x0000
        /*0012*/ 	.short	0x0070
        /*0014*/ 	.byte	0x00, 0xf0, 0x01, 0x10


	//----- nvinfo : EIATTR_SPARSE_MMA_MASK
	.align		4
.L_23:
        /*0018*/ 	.byte	0x03, 0x50
        /*001a*/ 	.short	0x0000


	//----- nvinfo : EIATTR_MAXREG_COUNT
	.align		4
        /*001c*/ 	.byte	0x03, 0x1b
        /*001e*/ 	.short	0x00a8


	//----- nvinfo : EIATTR_NUM_BARRIERS
	.align		4
        /*0020*/ 	.byte	0x02, 0x4c
        /*0022*/ 	.byte	0x01
	.zero		1


	//----- nvinfo : EIATTR_EXTERNS
	.align		4
        /*0024*/ 	.byte	0x04, 0x0f
        /*0026*/ 	.short	(.L_25 - .L_24)


	//   ....[0]....
	.align		4
.L_24:
        /*0028*/ 	.word	index@(__assertfail)


	//----- nvinfo : EIATTR_MERCURY_ISA_VERSION
	.align		4
.L_25:
        /*002c*/ 	.byte	0x03, 0x5f
        /*002e*/ 	.short	0x0101


	//----- nvinfo : EIATTR_INT_WARP_WIDE_INSTR_OFFSETS
	.align		4
        /*0030*/ 	.byte	0x04, 0x31
        /*0032*/ 	.short	(.L_27 - .L_26)


	//   ....[0]....
.L_26:
        /*0034*/ 	.word	0x000005a0


	//   ....[1]....
        /*0038*/ 	.word	0x000005d0


	//   ....[2]....
        /*003c*/ 	.word	0x000006b0


	//----- nvinfo : EIATTR_COOP_GROUP_MASK_REGIDS
	.align		4
.L_27:
        /*0040*/ 	.byte	0x04, 0x29
        /*0042*/ 	.short	(.L_29 - .L_28)


	//   ....[0]....
.L_28:
        /*0044*/ 	.word	0xffffffff


	//   ....[1]....
        /*0048*/ 	.word	0xffffffff


	//   ....[2]....
        /*004c*/ 	.word	0xffffffff


	//   ....[3]....
        /*0050*/ 	.word	0xffffffff


	//   ....[4]....
        /*0054*/ 	.word	0xffffffff


	//----- nvinfo : EIATTR_COOP_GROUP_INSTR_OFFSETS
	.align		4
.L_29:
        /*0058*/ 	.byte	0x04, 0x28
        /*005a*/ 	.short	(.L_31 - .L_30)


	//   ....[0]....
.L_30:
        /*005c*/ 	.word	0x00000060


	//   ....[1]....
        /*0060*/ 	.word	0x00000070


	//   ....[2]....
        /*0064*/ 	.word	0x00000130


	//   ....[3]....
        /*0068*/ 	.word	0x000004b0


	//   ....[4]....
        /*006c*/ 	.word	0x00001160


	//----- nvinfo : EIATTR_REG_RECONFIG
	.align		4
.L_31:
        /*0070*/ 	.byte	0x01, 0x54
	.zero		2


	//----- nvinfo : EIATTR_SYSCALL_OFFSETS
	.align		4
        /*0074*/ 	.byte	0x04, 0x46
        /*0076*/ 	.short	(.L_33 - .L_32)


	//   ....[0]....
.L_32:
        /*0078*/ 	.word	0x00001320


	//----- nvinfo : EIATTR_MBARRIER_INSTR_OFFSETS
	.align		4
.L_33:
        /*007c*/ 	.byte	0x04, 0x39
        /*007e*/ 	.short	(.L_35 - .L_34)


	//   ....[0]....
.L_34:
        /*0080*/ 	.word	0x00000250
        /*0084*/ 	.word	0x000000ff
        /*0088*/ 	.word	0x00000000
        /*008c*/ 	.short	0x0100
        /*008e*/ 	.byte	0x08
	.zero		1


	//   ....[1]....
        /*0090*/ 	.word	0x00000260
        /*0094*/ 	.word	0x000000ff
        /*0098*/ 	.word	0x00000090
        /*009c*/ 	.short	0x0100
        /*009e*/ 	.byte	0x08
	.zero		1


	//   ....[2]....
        /*00a0*/ 	.word	0x00000270
        /*00a4*/ 	.word	0x000000ff
        /*00a8*/ 	.word	0x00000008
        /*00ac*/ 	.short	0x0100
        /*00ae*/ 	.byte	0x08
	.zero		1


	//   ....[3]....
        /*00b0*/ 	.word	0x00000280
        /*00b4*/ 	.word	0x000000ff
        /*00b8*/ 	.word	0x00000098
        /*00bc*/ 	.short	0x0100
        /*00be*/ 	.byte	0x08
	.zero		1


	//   ....[4]....
        /*00c0*/ 	.word	0x00000290
        /*00c4*/ 	.word	0x000000ff
        /*00c8*/ 	.word	0x00000010
        /*00cc*/ 	.short	0x0100
        /*00ce*/ 	.byte	0x08
	.zero		1


	//   ....[5]....
        /*00d0*/ 	.word	0x000002a0
        /*00d4*/ 	.word	0x000000ff
        /*00d8*/ 	.word	0x000000a0
        /*00dc*/ 	.short	0x0100
        /*00de*/ 	.byte	0x08
	.zero		1


	//   ....[6]....
        /*00e0*/ 	.word	0x000002b0
        /*00e4*/ 	.word	0x000000ff
        /*00e8*/ 	.word	0x00000018
        /*00ec*/ 	.short	0x0100
        /*00ee*/ 	.byte	0x08
	.zero		1


	//   ....[7]....
        /*00f0*/ 	.word	0x000002c0
        /*00f4*/ 	.word	0x000000ff
        /*00f8*/ 	.word	0x000000a8
        /*00fc*/ 	.short	0x0100
        /*00fe*/ 	.byte	0x08
	.zero		1


	//   ....[8]....
        /*0100*/ 	.word	0x000002d0
        /*0104*/ 	.word	0x000000ff
        /*0108*/ 	.word	0x00000020
        /*010c*/ 	.short	0x0100
        /*010e*/ 	.byte	0x08
	.zero		1


	//   ....[9]....
        /*0110*/ 	.word	0x000002e0
        /*0114*/ 	.word	0x000000ff
        /*0118*/ 	.word	0x000000b0
        /*011c*/ 	.short	0x0100
        /*011e*/ 	.byte	0x08
	.zero		1


	//   ....[10]....
        /*0120*/ 	.word	0x000002f0
        /*0124*/ 	.word	0x000000ff
        /*0128*/ 	.word	0x00000028
        /*012c*/ 	.short	0x0100
        /*012e*/ 	.byte	0x08
	.zero		1


	//   ....[11]....
        /*0130*/ 	.word	0x00000300
        /*0134*/ 	.word	0x000000ff
        /*0138*/ 	.word	0x000000b8
        /*013c*/ 	.short	0x0100
        /*013e*/ 	.byte	0x08
	.zero		1


	//   ....[12]....
        /*0140*/ 	.word	0x00000310
        /*0144*/ 	.word	0x000000ff
        /*0148*/ 	.word	0x00000030
        /*014c*/ 	.short	0x0100
        /*014e*/ 	.byte	0x08
	.zero		1


	//   ....[13]....
        /*0150*/ 	.word	0x00000320
        /*0154*/ 	.word	0x000000ff
        /*0158*/ 	.word	0x000000c0
        /*015c*/ 	.short	0x0100
        /*015e*/ 	.byte	0x08
	.zero		1


	//   ....[14]....
        /*0160*/ 	.word	0x00000330
        /*0164*/ 	.word	0x000000ff
        /*0168*/ 	.word	0x00000038
        /*016c*/ 	.short	0x0100
        /*016e*/ 	.byte	0x08
	.zero		1


	//   ....[15]....
        /*0170*/ 	.word	0x00000340
        /*0174*/ 	.word	0x000000ff
        /*0178*/ 	.word	0x000000c8
        /*017c*/ 	.short	0x0100
        /*017e*/ 	.byte	0x08
	.zero		1


	//   ....[16]....
        /*0180*/ 	.word	0x00000350
        /*0184*/ 	.word	0x000000ff
        /*0188*/ 	.word	0x00000040
        /*018c*/ 	.short	0x0100
        /*018e*/ 	.byte	0x08
	.zero		1


	//   ....[17]....
        /*0190*/ 	.word	0x00000360
        /*0194*/ 	.word	0x000000ff
        /*0198*/ 	.word	0x000000d0
        /*019c*/ 	.short	0x0100
        /*019e*/ 	.byte	0x08
	.zero		1


	//   ....[18]....
        /*01a0*/ 	.word	0x00000370
        /*01a4*/ 	.word	0x000000ff
        /*01a8*/ 	.word	0x00000048
        /*01ac*/ 	.short	0x0100
        /*01ae*/ 	.byte	0x08
	.zero		1


	//   ....[19]....
        /*01b0*/ 	.word	0x00000380
        /*01b4*/ 	.word	0x000000ff
        /*01b8*/ 	.word	0x000000d8
        /*01bc*/ 	.short	0x0100
        /*01be*/ 	.byte	0x08
	.zero		1


	//   ....[20]....
        /*01c0*/ 	.word	0x00000390
        /*01c4*/ 	.word	0x000000ff
        /*01c8*/ 	.word	0x00000050
        /*01cc*/ 	.short	0x0100
        /*01ce*/ 	.byte	0x08
	.zero		1


	//   ....[21]....
        /*01d0*/ 	.word	0x000003a0
        /*01d4*/ 	.word	0x000000ff
        /*01d8*/ 	.word	0x000000e0
        /*01dc*/ 	.short	0x0100
        /*01de*/ 	.byte	0x08
	.zero		1


	//   ....[22]....
        /*01e0*/ 	.word	0x000003b0
        /*01e4*/ 	.word	0x000000ff
        /*01e8*/ 	.word	0x00000058
        /*01ec*/ 	.short	0x0100
        /*01ee*/ 	.byte	0x08
	.zero		1


	//   ....[23]....
        /*01f0*/ 	.word	0x000003c0
        /*01f4*/ 	.word	0x000000ff
        /*01f8*/ 	.word	0x000000e8
        /*01fc*/ 	.short	0x0100
        /*01fe*/ 	.byte	0x08
	.zero		1


	//   ....[24]....
        /*0200*/ 	.word	0x000003d0
        /*0204*/ 	.word	0x000000ff
        /*0208*/ 	.word	0x00000060
        /*020c*/ 	.short	0x0100
        /*020e*/ 	.byte	0x08
	.zero		1


	//   ....[25]....
        /*0210*/ 	.word	0x000003e0
        /*0214*/ 	.word	0x000000ff
        /*0218*/ 	.word	0x000000f0
        /*021c*/ 	.short	0x0100
        /*021e*/ 	.byte	0x08
	.zero		1


	//   ....[26]....
        /*0220*/ 	.word	0x000003f0
        /*0224*/ 	.word	0x000000ff
        /*0228*/ 	.word	0x00000068
        /*022c*/ 	.short	0x0100
        /*022e*/ 	.byte	0x08
	.zero		1


	//   ....[27]....
        /*0230*/ 	.word	0x00000400
        /*0234*/ 	.word	0x000000ff
        /*0238*/ 	.word	0x000000f8
        /*023c*/ 	.short	0x0100
        /*023e*/ 	.byte	0x08
	.zero		1


	//   ....[28]....
        /*0240*/ 	.word	0x00000410
        /*0244*/ 	.word	0x000000ff
        /*0248*/ 	.word	0x00000070
        /*024c*/ 	.short	0x0100
        /*024e*/ 	.byte	0x08
	.zero		1


	//   ....[29]....
        /*0250*/ 	.word	0x00000420
        /*0254*/ 	.word	0x000000ff
        /*0258*/ 	.word	0x00000100
        /*025c*/ 	.short	0x0100
        /*025e*/ 	.byte	0x08
	.zero		1


	//   ....[30]....
        /*0260*/ 	.word	0x00000430
        /*0264*/ 	.word	0x000000ff
        /*0268*/ 	.word	0x00000078
        /*026c*/ 	.short	0x0100
        /*026e*/ 	.byte	0x08
	.zero		1


	//   ....[31]....
        /*0270*/ 	.word	0x00000440
        /*0274*/ 	.word	0x000000ff
        /*0278*/ 	.word	0x00000108
        /*027c*/ 	.short	0x0100
        /*027e*/ 	.byte	0x08
	.zero		1


	//   ....[32]....
        /*0280*/ 	.word	0x00000450
        /*0284*/ 	.word	0x000000ff
        /*0288*/ 	.word	0x00000080
        /*028c*/ 	.short	0x0100
        /*028e*/ 	.byte	0x08
	.zero		1


	//   ....[33]....
        /*0290*/ 	.word	0x00000460
        /*0294*/ 	.word	0x000000ff
        /*0298*/ 	.word	0x00000110
        /*029c*/ 	.short	0x0100
        /*029e*/ 	.byte	0x08
	.zero		1


	//   ....[34]....
        /*02a0*/ 	.word	0x00000470
        /*02a4*/ 	.word	0x000000ff
        /*02a8*/ 	.word	0x00000088
        /*02ac*/ 	.short	0x0100
        /*02ae*/ 	.byte	0x08
	.zero		1


	//   ....[35]....
        /*02b0*/ 	.word	0x00000480
        /*02b4*/ 	.word	0x000000ff
        /*02b8*/ 	.word	0x00000118
        /*02bc*/ 	.short	0x0100
        /*02be*/ 	.byte	0x08
	.zero		1


	//   ....[36]....
        /*02c0*/ 	.word	0x00000720
        /*02c4*/ 	.word	0x000000ff
        /*02c8*/ 	.word	0x00000130
        /*02cc*/ 	.short	0x0100
        /*02ce*/ 	.byte	0x06
	.zero		1


	//   ....[37]....
        /*02d0*/ 	.word	0x00000780
        /*02d4*/ 	.word	0x000000ff
        /*02d8*/ 	.word	0x00000138
        /*02dc*/ 	.short	0x0100
        /*02de*/ 	.byte	0x06
	.zero		1


	//   ....[38]....
        /*02e0*/ 	.word	0x000013a0
        /*02e4*/ 	.word	0x00000003
        /*02e8*/ 	.word	0x00000000
        /*02ec*/ 	.short	0x010a
        /*02ee*/ 	.byte	0x3f
	.zero		1


	//   ....[39]....
        /*02f0*/ 	.word	0x000013e0
        /*02f4*/ 	.word	0x00000003
        /*02f8*/ 	.word	0x00000000
        /*02fc*/ 	.short	0x010a
        /*02fe*/ 	.byte	0x3f
	.zero		1


	//   ....[40]....
        /*0300*/ 	.word	0x00001670
        /*0304*/ 	.word	0x000000ff
        /*0308*/ 	.word	0x00000000
        /*030c*/ 	.short	0x010a
        /*030e*/ 	.byte	0x04
	.zero		1


	//   ....[41]....
        /*0310*/ 	.word	0x000016b0
        /*0314*/ 	.word	0x000000ff
        /*0318*/ 	.word	0x00000000
        /*031c*/ 	.short	0x010a
        /*031e*/ 	.byte	0x04
	.zero		1


	//   ....[42]....
        /*0320*/ 	.word	0x00001810
        /*0324*/ 	.word	0x000000ff
        /*0328*/ 	.word	0x00000000
        /*032c*/ 	.short	0x0101
        /*032e*/ 	.byte	0x04
	.zero		1


	//   ....[43]....
        /*0330*/ 	.word	0x00001a10
        /*0334*/ 	.word	0x000000ff
        /*0338*/ 	.word	0x00000000
        /*033c*/ 	.short	0x0101
        /*033e*/ 	.byte	0x06
	.zero		1


	//   ....[44]....
        /*0340*/ 	.word	0x00004fa0
        /*0344*/ 	.word	0x0000000e
        /*0348*/ 	.word	0x00000090
        /*034c*/ 	.short	0x010a
        /*034e*/ 	.byte	0x3f
	.zero		1


	//   ....[45]....
        /*0350*/ 	.word	0x00005320
        /*0354*/ 	.word	0x00000006
        /*0358*/ 	.word	0x00000138
        /*035c*/ 	.short	0x0101
        /*035e*/ 	.byte	0x3f
	.zero		1


	//   ....[46]....
        /*0360*/ 	.word	0x00005a50
        /*0364*/ 	.word	0x00000007
        /*0368*/ 	.word	0x00000000
        /*036c*/ 	.short	0x010a
        /*036e*/ 	.byte	0x3f
	.zero		1


	//   ....[47]....
        /*0370*/ 	.word	0x00005ad0
        /*0374*/ 	.word	0x00000009
        /*0378*/ 	.word	0x00000000
        /*037c*/ 	.short	0x010a
        /*037e*/ 	.byte	0x3f
	.zero		1


	//   ....[48]....
        /*0380*/ 	.word	0x00005b60
        /*0384*/ 	.word	0x00000006
        /*0388*/ 	.word	0x00000000
        /*038c*/ 	.short	0x010a
        /*038e*/ 	.byte	0x3f
	.zero		1


	//   ....[49]....
        /*0390*/ 	.word	0x00005bf0
        /*0394*/ 	.word	0x00000009
        /*0398*/ 	.word	0x00000000
        /*039c*/ 	.short	0x010a
        /*039e*/ 	.byte	0x3f
	.zero		1


	//   ....[50]....
        /*03a0*/ 	.word	0x00005c80
        /*03a4*/ 	.word	0x00000006
        /*03a8*/ 	.word	0x00000000
        /*03ac*/ 	.short	0x010a
        /*03ae*/ 	.byte	0x3f
	.zero		1


	//   ....[51]....
        /*03b0*/ 	.word	0x00005d10
        /*03b4*/ 	.word	0x00000009
        /*03b8*/ 	.word	0x00000000
        /*03bc*/ 	.short	0x010a
        /*03be*/ 	.byte	0x3f
	.zero		1


	//   ....[52]....
        /*03c0*/ 	.word	0x00005da0
        /*03c4*/ 	.word	0x00000006
        /*03c8*/ 	.word	0x00000000
        /*03cc*/ 	.short	0x010a
        /*03ce*/ 	.byte	0x3f
	.zero		1


	//   ....[53]....
        /*03d0*/ 	.word	0x00005e30
        /*03d4*/ 	.word	0x00000009
        /*03d8*/ 	.word	0x00000000
        /*03dc*/ 	.short	0x010a
        /*03de*/ 	.byte	0x3f
	.zero		1


	//   ....[54]....
        /*03e0*/ 	.word	0x00005ec0
        /*03e4*/ 	.word	0x00000006
        /*03e8*/ 	.word	0x00000000
        /*03ec*/ 	.short	0x010a
        /*03ee*/ 	.byte	0x3f
	.zero		1


	//   ....[55]....
        /*03f0*/ 	.word	0x00005f50
        /*03f4*/ 	.word	0x00000009
        /*03f8*/ 	.word	0x00000000
        /*03fc*/ 	.short	0x010a
        /*03fe*/ 	.byte	0x3f
	.zero		1


	//   ....[56]....
        /*0400*/ 	.word	0x00005fe0
        /*0404*/ 	.word	0x00000006
        /*0408*/ 	.word	0x00000000
        /*040c*/ 	.short	0x010a
        /*040e*/ 	.byte	0x3f
	.zero		1


	//   ....[57]....
        /*0410*/ 	.word	0x00006070
        /*0414*/ 	.word	0x00000009
        /*0418*/ 	.word	0x00000000
        /*041c*/ 	.short	0x010a
        /*041e*/ 	.byte	0x3f
	.zero		1


	//   ....[58]....
        /*0420*/ 	.word	0x00006100
        /*0424*/ 	.word	0x00000006
        /*0428*/ 	.word	0x00000000
        /*042c*/ 	.short	0x010a
        /*042e*/ 	.byte	0x3f
	.zero		1


	//   ....[59]....
        /*0430*/ 	.word	0x00006190
        /*0434*/ 	.word	0x00000009
        /*0438*/ 	.word	0x00000000
        /*043c*/ 	.short	0x010a
        /*043e*/ 	.byte	0x3f
	.zero		1


	//   ....[60]....
        /*0440*/ 	.word	0x00006220
        /*0444*/ 	.word	0x00000006
        /*0448*/ 	.word	0x00000000
        /*044c*/ 	.short	0x010a
        /*044e*/ 	.byte	0x3f
	.zero		1


	//   ....[61]....
        /*0450*/ 	.word	0x000062b0
        /*0454*/ 	.word	0x00000009
        /*0458*/ 	.word	0x00000000
        /*045c*/ 	.short	0x010a
        /*045e*/ 	.byte	0x3f
	.zero		1


	//   ....[62]....
        /*0460*/ 	.word	0x00006340
        /*0464*/ 	.word	0x00000006
        /*0468*/ 	.word	0x00000000
        /*046c*/ 	.short	0x010a
        /*046e*/ 	.byte	0x3f
	.zero		1


	//   ....[63]....
        /*0470*/ 	.word	0x000063d0
        /*0474*/ 	.word	0x00000003
        /*0478*/ 	.word	0x00000000
        /*047c*/ 	.short	0x010a
        /*047e*/ 	.byte	0x3f
	.zero		1


	//   ....[64]....
        /*0480*/ 	.word	0x00006430
        /*0484*/ 	.word	0x00000003
        /*0488*/ 	.word	0x00000000
        /*048c*/ 	.short	0x010a
        /*048e*/ 	.byte	0x3f
	.zero		1


	//   ....[65]....
        /*0490*/ 	.word	0x00006490
        /*0494*/ 	.word	0x00000004
        /*0498*/ 	.word	0x00000000
        /*049c*/ 	.short	0x010a
        /*049e*/ 	.byte	0x3f
	.zero		1


	//   ....[66]....
        /*04a0*/ 	.word	0x00006560
        /*04a4*/ 	.word	0x0000000e
        /*04a8*/ 	.word	0x00000090
        /*04ac*/ 	.short	0x010a
        /*04ae*/ 	.byte	0x3f
	.zero		1


	//   ....[67]....
        /*04b0*/ 	.word	0x00006630
        /*04b4*/ 	.word	0x00000007
        /*04b8*/ 	.word	0x00000000
        /*04bc*/ 	.short	0x010a
        /*04be*/ 	.byte	0x3f
	.zero		1


	//   ....[68]....
        /*04c0*/ 	.word	0x00006680
        /*04c4*/ 	.word	0x00000009
        /*04c8*/ 	.word	0x00000000
        /*04cc*/ 	.short	0x010a
        /*04ce*/ 	.byte	0x3f
	.zero		1


	//   ....[69]....
        /*04d0*/ 	.word	0x000066d0
        /*04d4*/ 	.word	0x00000006
        /*04d8*/ 	.word	0x00000000
        /*04dc*/ 	.short	0x010a
        /*04de*/ 	.byte	0x3f
	.zero		1


	//   ....[70]....
        /*04e0*/ 	.word	0x00006720
        /*04e4*/ 	.word	0x00000009
        /*04e8*/ 	.word	0x00000000
        /*04ec*/ 	.short	0x010a
        /*04ee*/ 	.byte	0x3f
	.zero		1


	//   ....[71]....
        /*04f0*/ 	.word	0x00006770
        /*04f4*/ 	.word	0x00000006
        /*04f8*/ 	.word	0x00000000
        /*04fc*/ 	.short	0x010a
        /*04fe*/ 	.byte	0x3f
	.zero		1


	//   ....[72]....
        /*0500*/ 	.word	0x000067c0
        /*0504*/ 	.word	0x00000009
        /*0508*/ 	.word	0x00000000
        /*050c*/ 	.short	0x010a
        /*050e*/ 	.byte	0x3f
	.zero		1


	//   ....[73]....
        /*0510*/ 	.word	0x00006810
        /*0514*/ 	.word	0x00000006
        /*0518*/ 	.word	0x00000000
        /*051c*/ 	.short	0x010a
        /*051e*/ 	.byte	0x3f
	.zero		1


	//   ....[74]....
        /*0520*/ 	.word	0x00006860
        /*0524*/ 	.word	0x00000009
        /*0528*/ 	.word	0x00000000
        /*052c*/ 	.short	0x010a
        /*052e*/ 	.byte	0x3f
	.zero		1


	//   ....[75]....
        /*0530*/ 	.word	0x000068b0
        /*0534*/ 	.word	0x00000006
        /*0538*/ 	.word	0x00000000
        /*053c*/ 	.short	0x010a
        /*053e*/ 	.byte	0x3f
	.zero		1


	//   ....[76]....
        /*0540*/ 	.word	0x00006900
        /*0544*/ 	.word	0x00000009
        /*0548*/ 	.word	0x00000000
        /*054c*/ 	.short	0x010a
        /*054e*/ 	.byte	0x3f
	.zero		1


	//   ....[77]....
        /*0550*/ 	.word	0x00006950
        /*0554*/ 	.word	0x00000006
        /*0558*/ 	.word	0x00000000
        /*055c*/ 	.short	0x010a
        /*055e*/ 	.byte	0x3f
	.zero		1


	//   ....[78]....
        /*0560*/ 	.word	0x000069a0
        /*0564*/ 	.word	0x00000009
        /*0568*/ 	.word	0x00000000
        /*056c*/ 	.short	0x010a
        /*056e*/ 	.byte	0x3f
	.zero		1


	//   ....[79]....
        /*0570*/ 	.word	0x000069f0
        /*0574*/ 	.word	0x00000006
        /*0578*/ 	.word	0x00000000
        /*057c*/ 	.short	0x010a
        /*057e*/ 	.byte	0x3f
	.zero		1


	//   ....[80]....
        /*0580*/ 	.word	0x00006a40
        /*0584*/ 	.word	0x00000009
        /*0588*/ 	.word	0x00000000
        /*058c*/ 	.short	0x010a
        /*058e*/ 	.byte	0x3f
	.zero		1


	//   ....[81]....
        /*0590*/ 	.word	0x00006a90
        /*0594*/ 	.word	0x00000006
        /*0598*/ 	.word	0x00000000
        /*059c*/ 	.short	0x010a
        /*059e*/ 	.byte	0x3f
	.zero		1


	//   ....[82]....
        /*05a0*/ 	.word	0x00006ae0
        /*05a4*/ 	.word	0x00000009
        /*05a8*/ 	.word	0x00000000
        /*05ac*/ 	.short	0x010a
        /*05ae*/ 	.byte	0x3f
	.zero		1


	//   ....[83]....
        /*05b0*/ 	.word	0x00006b30
        /*05b4*/ 	.word	0x00000006
        /*05b8*/ 	.word	0x00000000
        /*05bc*/ 	.short	0x010a
        /*05be*/ 	.byte	0x3f
	.zero		1


	//----- nvinfo : EIATTR_NUM_MBARRIERS
	.align		4
.L_35:
        /*05c0*/ 	.byte	0x03, 0x38
        /*05c2*/ 	.short	0x0026


	//----- nvinfo : EIATTR_EXIT_INSTR_OFFSETS
	.align		4
        /*05c4*/ 	.byte	0x04, 0x1c
        /*05c6*/ 	.short	(.L_37 - .L_36)


	//   ....[0]....
.L_36:
        /*05c8*/ 	.word	0x000007d0


	//   ....[1]....
        /*05cc*/ 	.word	0x00001090


	//   ....[2]....
        /*05d0*/ 	.word	0x00004610


	//   ....[3]....
        /*05d4*/ 	.word	0x00004c40


	//   ....[4]....
        /*05d8*/ 	.word	0x00006420


	//----- nvinfo : EIATTR_MAX_THREADS
	.align		4
.L_37:
        /*05dc*/ 	.byte	0x04, 0x05
        /*05de*/ 	.short	(.L_39 - .L_38)
.L_38:
        /*05e0*/ 	.word	0x00000180
        /*05e4*/ 	.word	0x00000001
        /*05e8*/ 	.word	0x00000001


	//----- nvinfo : EIATTR_CRS_STACK_SIZE
	.align		4
.L_39:
        /*05ec*/ 	.byte	0x04, 0x1e
        /*05ee*/ 	.short	(.L_41 - .L_40)
.L_40:
        /*05f0*/ 	.word	0x00000000


	//----- nvinfo : EIATTR_CBANK_PARAM_SIZE
	.align		4
.L_41:
        /*05f4*/ 	.byte	0x03, 0x19
        /*05f6*/ 	.short	0x0470


	//----- nvinfo : EIATTR_PARAM_CBANK
	.align		4
        /*05f8*/ 	.byte	0x04, 0x0a
        /*05fa*/ 	.short	(.L_43 - .L_42)
	.align		4
.L_42:
        /*05fc*/ 	.word	index@(.nv.constant0._ZN7cutlass13device_kernelINS_4gemm6kernel13GemmUniversalIN4cute5tupleIJiiiiEEENS1_10collective13CollectiveMmaINS1_34MainloopSm90TmaGmmaWarpSpecializedILi18ENS5_IJNS4_1CILi1EEESB_SB_EEENS1_35KernelTmaWarpSpecializedCooperativeEEENS5_IJNSA_ILi128EEENSA_ILi64EEENSA_ILi32EEEEEENS_10bfloat16_tENS5_IJlSB_lEEESJ_NS5_IJSB_llEEENS4_8TiledMMAINS4_8MMA_AtomIJNS4_4SM904GMMA27MMA_64x64x16_F32BF16BF16_SSILNSP_5MajorE0ELSR_1ELNSP_7ScaleInE1ELSS_1EEEEEENS4_6LayoutINS5_IJNSA_ILi2EEESB_SB_EEENS5_IJSB_NSA_ILi0EEESY_EEEEENS5_IJNS4_10UnderscoreES11_S11_EEEEENS4_13SM90_TMA_LOADENS4_14ComposedLayoutINS4_7SwizzleILi2ELi4ELi3EEENS4_18smem_ptr_flag_bitsILi16EEENSV_INS5_IJNSA_ILi8EEESH_EEENS5_IJSH_SB_EEEEEEEvNS4_8identityES14_NS15_INS16_ILi3ELi4ELi3EEES19_NSV_INS5_IJSG_S1A_EEENS5_IJSB_SG_EEEEEEEvS1F_EENS_8epilogue10collective6detail29Sm90TmaWarpSpecializedAdapterINS1N_15DefaultEpilogueISJ_SK_SK_NS1M_6thread17LinearCombinationISJ_Li1EffLNS1R_9ScaleType4KindE0ELNS_15FloatRoundStyleE2ESJ_EENS1_15EpilogueDefaultEEEEEvvEEEEvNT_6ParamsE)
        /*0600*/ 	.short	0x0210
        /*0602*/ 	.short	0x0470


	//----- nvinfo : EIATTR_SW_WAR
	.align		4
.L_43:
        /*0604*/ 	.byte	0x04, 0x36
        /*0606*/ 	.short	(.L_45 - .L_44)
.L_44:
        /*0608*/ 	.word	0x00000008
.L_45:


//--------------------- .nv.callgraph             --------------------------
	.section	.nv.callgraph,"",@"SHT_CUDA_CALLGRAPH"
	.align	4
	.sectionentsize	8
	.align		4
        /*0000*/ 	.word	0x00000000
	.align		4
        /*0004*/ 	.word	0xffffffff
	.align		4
        /*0008*/ 	.word	index@(_ZN7cutlass13device_kernelINS_4gemm6kernel13GemmUniversalIN4cute5tupleIJiiiiEEENS1_10collective13CollectiveMmaINS1_34MainloopSm90TmaGmmaWarpSpecializedILi18ENS5_IJNS4_1CILi1EEESB_SB_EEENS1_35KernelTmaWarpSpecializedCooperativeEEENS5_IJNSA_ILi128EEENSA_ILi64EEENSA_ILi32EEEEEENS_10bfloat16_tENS5_IJlSB_lEEESJ_NS5_IJSB_llEEENS4_8TiledMMAINS4_8MMA_AtomIJNS4_4SM904GMMA27MMA_64x64x16_F32BF16BF16_SSILNSP_5MajorE0ELSR_1ELNSP_7ScaleInE1ELSS_1EEEEEENS4_6LayoutINS5_IJNSA_ILi2EEESB_SB_EEENS5_IJSB_NSA_ILi0EEESY_EEEEENS5_IJNS4_10UnderscoreES11_S11_EEEEENS4_13SM90_TMA_LOADENS4_14ComposedLayoutINS4_7SwizzleILi2ELi4ELi3EEENS4_18smem_ptr_flag_bitsILi16EEENSV_INS5_IJNSA_ILi8EEESH_EEENS5_IJSH_SB_EEEEEEEvNS4_8identityES14_NS15_INS16_ILi3ELi4ELi3EEES19_NSV_INS5_IJSG_S1A_EEENS5_IJSB_SG_EEEEEEEvS1F_EENS_8epilogue10collective6detail29Sm90TmaWarpSpecializedAdapterINS1N_15DefaultEpilogueISJ_SK_SK_NS1M_6thread17LinearCombinationISJ_Li1EffLNS1R_9ScaleType4KindE0ELNS_15FloatRoundStyleE2ESJ_EENS1_15EpilogueDefaultEEEEEvvEEEEvNT_6ParamsE)
	.align		4
        /*000c*/ 	.word	index@(__assertfail)
	.align		4
        /*0010*/ 	.word	0x00000000
	.align		4
        /*0014*/ 	.word	0xfffffffe
	.align		4
        /*0018*/ 	.word	0x00000000
	.align		4
        /*001c*/ 	.word	0xfffffffd
	.align		4
        /*0020*/ 	.word	0x00000000
	.align		4
        /*0024*/ 	.word	0xfffffffc


//--------------------- .nv.constant4             --------------------------
	.section	.nv.constant4,"a",@progbits
	.align	8
	.align		8
.nv.constant4:
        /*0000*/ 	.dword	__assertfail
	.align		8
        /*0008*/ 	.dword	__unnamed_1
	.align		8
        /*0010*/ 	.dword	_ZN40_INTERNAL_4ae09c62_4_k_cu_4e274a0f_212194cuda3std3__45__cpo5beginE
	.align		8
        /*0018*/ 	.dword	_ZN40_INTERNAL_4ae09c62_4_k_cu_4e274a0f_212194cuda3std3__45__cpo3endE
	.align		8
        /*0020*/ 	.dword	_ZN40_INTERNAL_4ae09c62_4_k_cu_4e274a0f_212194cuda3std3__45__cpo6cbeginE
	.align		8
        /*0028*/ 	.dword	_ZN40_INTERNAL_4ae09c62_4_k_cu_4e274a0f_212194cuda3std3__45__cpo4cendE
	.align		8
        /*0030*/ 	.dword	_ZN40_INTERNAL_4ae09c62_4_k_cu_4e274a0f_212194cuda3std3__442_GLOBAL__N__4ae09c62_4_k_cu_4e274a0f_212196ignoreE
	.align		8
        /*0038*/ 	.dword	_ZN40_INTERNAL_4ae09c62_4_k_cu_4e274a0f_212194cuda3std3__419piecewise_constructE
	.align		8
        /*0040*/ 	.dword	_ZN40_INTERNAL_4ae09c62_4_k_cu_4e274a0f_212194cuda3std3__48in_placeE
	.align		8
        /*0048*/ 	.dword	_ZN40_INTERNAL_4ae09c62_4_k_cu_4e274a0f_212194cuda3std6ranges3__45__cpo4swapE
	.align		8
        /*0050*/ 	.dword	_ZN40_INTERNAL_4ae09c62_4_k_cu_4e274a0f_212194cuda3std6ranges3__45__cpo9iter_moveE
	.align		8
        /*0058*/ 	.dword	_ZN40_INTERNAL_4ae09c62_4_k_cu_4e274a0f_212194cute7productE
	.align		8
        /*0060*/ 	.dword	_ZN40_INTERNAL_4ae09c62_4_k_cu_4e274a0f_212194cute1_E
	.align		8
        /*0068*/ 	.dword	$str$22
	.align		8
        /*0070*/ 	.dword	$str$23


//--------------------- .text._ZN7cutlass13device_kernelINS_4gemm6kernel13GemmUniversalIN4cute5tupleIJiiiiEEENS1_10collective13CollectiveMmaINS1_34MainloopSm90TmaGmmaWarpSpecializedILi18ENS5_IJNS4_1CILi1EEESB_SB_EEENS1_35KernelTmaWarpSpecializedCooperativeEEENS5_IJNSA_ILi128EEENSA_ILi64EEENSA_ILi32EEEEEENS_10bfloat16_tENS5_IJlSB_lEEESJ_NS5_IJSB_llEEENS4_8TiledMMAINS4_8MMA_AtomIJNS4_4SM904GMMA27MMA_64x64x16_F32BF16BF16_SSILNSP_5MajorE0ELSR_1ELNSP_7ScaleInE1ELSS_1EEEEEENS4_6LayoutINS5_IJNSA_ILi2EEESB_SB_EEENS5_IJSB_NSA_ILi0EEESY_EEEEENS5_IJNS4_10UnderscoreES11_S11_EEEEENS4_13SM90_TMA_LOADENS4_14ComposedLayoutINS4_7SwizzleILi2ELi4ELi3EEENS4_18smem_ptr_flag_bitsILi16EEENSV_INS5_IJNSA_ILi8EEESH_EEENS5_IJSH_SB_EEEEEEEvNS4_8identityES14_NS15_INS16_ILi3ELi4ELi3EEES19_NSV_INS5_IJSG_S1A_EEENS5_IJSB_SG_EEEEEEEvS1F_EENS_8epilogue10collective6detail29Sm90TmaWarpSpecializedAdapterINS1N_15DefaultEpilogueISJ_SK_SK_NS1M_6thread17LinearCombinationISJ_Li1EffLNS1R_9ScaleType4KindE0ELNS_15FloatRoundStyleE2ESJ_EENS1_15EpilogueDefaultEEEEEvvEEEEvNT_6ParamsE --------------------------
	.section	.text._ZN7cutlass13device_kernelINS_4gemm6kernel13GemmUniversalIN4cute5tupleIJiiiiEEENS1_10collective13CollectiveMmaINS1_34MainloopSm90TmaGmmaWarpSpecializedILi18ENS5_IJNS4_1CILi1EEESB_SB_EEENS1_35KernelTmaWarpSpecializedCooperativeEEENS5_IJNSA_ILi128EEENSA_ILi64EEENSA_ILi32EEEEEENS_10bfloat16_tENS5_IJlSB_lEEESJ_NS5_IJSB_llEEENS4_8TiledMMAINS4_8MMA_AtomIJNS4_4SM904GMMA27MMA_64x64x16_F32BF16BF16_SSILNSP_5MajorE0ELSR_1ELNSP_7ScaleInE1ELSS_1EEEEEENS4_6LayoutINS5_IJNSA_ILi2EEESB_SB_EEENS5_IJSB_NSA_ILi0EEESY_EEEEENS5_IJNS4_10UnderscoreES11_S11_EEEEENS4_13SM90_TMA_LOADENS4_14ComposedLayoutINS4_7SwizzleILi2ELi4ELi3EEENS4_18smem_ptr_flag_bitsILi16EEENSV_INS5_IJNSA_ILi8EEESH_EEENS5_IJSH_SB_EEEEEEEvNS4_8identityES14_NS15_INS16_ILi3ELi4ELi3EEES19_NSV_INS5_IJSG_S1A_EEENS5_IJSB_SG_EEEEEEEvS1F_EENS_8epilogue10collective6detail29Sm90TmaWarpSpecializedAdapterINS1N_15DefaultEpilogueISJ_SK_SK_NS1M_6thread17LinearCombinationISJ_Li1EffLNS1R_9ScaleType4KindE0ELNS_15FloatRoundStyleE2ESJ_EENS1_15EpilogueDefaultEEEEEvvEEEEvNT_6ParamsE,"ax",@progbits
	.align	128
.text._ZN7cutlass13device_kernelINS_4gemm6kernel13GemmUniversalIN4cute5tupleIJiiiiEEENS1_10collective13CollectiveMmaINS1_34MainloopSm90TmaGmmaWarpSpecializedILi18ENS5_IJNS4_1CILi1EEESB_SB_EEENS1_35KernelTmaWarpSpecializedCooperativeEEENS5_IJNSA_ILi128EEENSA_ILi64EEENSA_ILi32EEEEEENS_10bfloat16_tENS5_IJlSB_lEEESJ_NS5_IJSB_llEEENS4_8TiledMMAINS4_8MMA_AtomIJNS4_4SM904GMMA27MMA_64x64x16_F32BF16BF16_SSILNSP_5MajorE0ELSR_1ELNSP_7ScaleInE1ELSS_1EEEEEENS4_6LayoutINS5_IJNSA_ILi2EEESB_SB_EEENS5_IJSB_NSA_ILi0EEESY_EEEEENS5_IJNS4_10UnderscoreES11_S11_EEEEENS4_13SM90_TMA_LOADENS4_14ComposedLayoutINS4_7SwizzleILi2ELi4ELi3EEENS4_18smem_ptr_flag_bitsILi16EEENSV_INS5_IJNSA_ILi8EEESH_EEENS5_IJSH_SB_EEEEEEEvNS4_8identityES14_NS15_INS16_ILi3ELi4ELi3EEES19_NSV_INS5_IJSG_S1A_EEENS5_IJSB_SG_EEEEEEEvS1F_EENS_8epilogue10collective6detail29Sm90TmaWarpSpecializedAdapterINS1N_15DefaultEpilogueISJ_SK_SK_NS1M_6thread17LinearCombinationISJ_Li1EffLNS1R_9ScaleType4KindE0ELNS_15FloatRoundStyleE2ESJ_EENS1_15EpilogueDefaultEEEEEvvEEEEvNT_6ParamsE:
        .type           _ZN7cutlass13device_kernelINS_4gemm6kernel13GemmUniversalIN4cute5tupleIJiiiiEEENS1_10collective13CollectiveMmaINS1_34MainloopSm90TmaGmmaWarpSpecializedILi18ENS5_IJNS4_1CILi1EEESB_SB_EEENS1_35KernelTmaWarpSpecializedCooperativeEEENS5_IJNSA_ILi128EEENSA_ILi64EEENSA_ILi32EEEEEENS_10bfloat16_tENS5_IJlSB_lEEESJ_NS5_IJSB_llEEENS4_8TiledMMAINS4_8MMA_AtomIJNS4_4SM904GMMA27MMA_64x64x16_F32BF16BF16_SSILNSP_5MajorE0ELSR_1ELNSP_7ScaleInE1ELSS_1EEEEEENS4_6LayoutINS5_IJNSA_ILi2EEESB_SB_EEENS5_IJSB_NSA_ILi0EEESY_EEEEENS5_IJNS4_10UnderscoreES11_S11_EEEEENS4_13SM90_TMA_LOADENS4_14ComposedLayoutINS4_7SwizzleILi2ELi4ELi3EEENS4_18smem_ptr_flag_bitsILi16EEENSV_INS5_IJNSA_ILi8EEESH_EEENS5_IJSH_SB_EEEEEEEvNS4_8identityES14_NS15_INS16_ILi3ELi4ELi3EEES19_NSV_INS5_IJSG_S1A_EEENS5_IJSB_SG_EEEEEEEvS1F_EENS_8epilogue10collective6detail29Sm90TmaWarpSpecializedAdapterINS1N_15DefaultEpilogueISJ_SK_SK_NS1M_6thread17LinearCombinationISJ_Li1EffLNS1R_9ScaleType4KindE0ELNS_15FloatRoundStyleE2ESJ_EENS1_15EpilogueDefaultEEEEEvvEEEEvNT_6ParamsE,@function
        .size           _ZN7cutlass13device_kernelINS_4gemm6kernel13GemmUniversalIN4cute5tupleIJiiiiEEENS1_10collective13CollectiveMmaINS1_34MainloopSm90TmaGmmaWarpSpecializedILi18ENS5_IJNS4_1CILi1EEESB_SB_EEENS1_35KernelTmaWarpSpecializedCooperativeEEENS5_IJNSA_ILi128EEENSA_ILi64EEENSA_ILi32EEEEEENS_10bfloat16_tENS5_IJlSB_lEEESJ_NS5_IJSB_llEEENS4_8TiledMMAINS4_8MMA_AtomIJNS4_4SM904GMMA27MMA_64x64x16_F32BF16BF16_SSILNSP_5MajorE0ELSR_1ELNSP_7ScaleInE1ELSS_1EEEEEENS4_6LayoutINS5_IJNSA_ILi2EEESB_SB_EEENS5_IJSB_NSA_ILi0EEESY_EEEEENS5_IJNS4_10UnderscoreES11_S11_EEEEENS4_13SM90_TMA_LOADENS4_14ComposedLayoutINS4_7SwizzleILi2ELi4ELi3EEENS4_18smem_ptr_flag_bitsILi16EEENSV_INS5_IJNSA_ILi8EEESH_EEENS5_IJSH_SB_EEEEEEEvNS4_8identityES14_NS15_INS16_ILi3ELi4ELi3EEES19_NSV_INS5_IJSG_S1A_EEENS5_IJSB_SG_EEEEEEEvS1F_EENS_8epilogue10collective6detail29Sm90TmaWarpSpecializedAdapterINS1N_15DefaultEpilogueISJ_SK_SK_NS1M_6thread17LinearCombinationISJ_Li1EffLNS1R_9ScaleType4KindE0ELNS_15FloatRoundStyleE2ESJ_EENS1_15EpilogueDefaultEEEEEvvEEEEvNT_6ParamsE,(.L_x_159 - _ZN7cutlass13device_kernelINS_4gemm6kernel13GemmUniversalIN4cute5tupleIJiiiiEEENS1_10collective13CollectiveMmaINS1_34MainloopSm90TmaGmmaWarpSpecializedILi18ENS5_IJNS4_1CILi1EEESB_SB_EEENS1_35KernelTmaWarpSpecializedCooperativeEEENS5_IJNSA_ILi128EEENSA_ILi64EEENSA_ILi32EEEEEENS_10bfloat16_tENS5_IJlSB_lEEESJ_NS5_IJSB_llEEENS4_8TiledMMAINS4_8MMA_AtomIJNS4_4SM904GMMA27MMA_64x64x16_F32BF16BF16_SSILNSP_5MajorE0ELSR_1ELNSP_7ScaleInE1ELSS_1EEEEEENS4_6LayoutINS5_IJNSA_ILi2EEESB_SB_EEENS5_IJSB_NSA_ILi0EEESY_EEEEENS5_IJNS4_10UnderscoreES11_S11_EEEEENS4_13SM90_TMA_LOADENS4_14ComposedLayoutINS4_7SwizzleILi2ELi4ELi3EEENS4_18smem_ptr_flag_bitsILi16EEENSV_INS5_IJNSA_ILi8EEESH_EEENS5_IJSH_SB_EEEEEEEvNS4_8identityES14_NS15_INS16_ILi3ELi4ELi3EEES19_NSV_INS5_IJSG_S1A_EEENS5_IJSB_SG_EEEEEEEvS1F_EENS_8epilogue10collective6detail29Sm90TmaWarpSpecializedAdapterINS1N_15DefaultEpilogueISJ_SK_SK_NS1M_6thread17LinearCombinationISJ_Li1EffLNS1R_9ScaleType4KindE0ELNS_15FloatRoundStyleE2ESJ_EENS1_15EpilogueDefaultEEEEEvvEEEEvNT_6ParamsE)
        .other          _ZN7cutlass13device_kernelINS_4gemm6kernel13GemmUniversalIN4cute5tupleIJiiiiEEENS1_10collective13CollectiveMmaINS1_34MainloopSm90TmaGmmaWarpSpecializedILi18ENS5_IJNS4_1CILi1EEESB_SB_EEENS1_35KernelTmaWarpSpecializedCooperativeEEENS5_IJNSA_ILi128EEENSA_ILi64EEENSA_ILi32EEEEEENS_10bfloat16_tENS5_IJlSB_lEEESJ_NS5_IJSB_llEEENS4_8TiledMMAINS4_8MMA_AtomIJNS4_4SM904GMMA27MMA_64x64x16_F32BF16BF16_SSILNSP_5MajorE0ELSR_1ELNSP_7ScaleInE1ELSS_1EEEEEENS4_6LayoutINS5_IJNSA_ILi2EEESB_SB_EEENS5_IJSB_NSA_ILi0EEESY_EEEEENS5_IJNS4_10UnderscoreES11_S11_EEEEENS4_13SM90_TMA_LOADENS4_14ComposedLayoutINS4_7SwizzleILi2ELi4ELi3EEENS4_18smem_ptr_flag_bitsILi16EEENSV_INS5_IJNSA_ILi8EEESH_EEENS5_IJSH_SB_EEEEEEEvNS4_8identityES14_NS15_INS16_ILi3ELi4ELi3EEES19_NSV_INS5_IJSG_S1A_EEENS5_IJSB_SG_EEEEEEEvS1F_EENS_8epilogue10collective6detail29Sm90TmaWarpSpecializedAdapterINS1N_15DefaultEpilogueISJ_SK_SK_NS1M_6thread17LinearCombinationISJ_Li1EffLNS1R_9ScaleType4KindE0ELNS_15FloatRoundStyleE2ESJ_EENS1_15EpilogueDefaultEEEEEvvEEEEvNT_6ParamsE,@"STO_CUDA_ENTRY STV_DEFAULT"
_ZN7cutlass13device_kernelINS_4gemm6kernel13GemmUniversalIN4cute5tupleIJiiiiEEENS1_10collective13CollectiveMmaINS1_34MainloopSm90TmaGmmaWarpSpecializedILi18ENS5_IJNS4_1CILi1EEESB_SB_EEENS1_35KernelTmaWarpSpecializedCooperativeEEENS5_IJNSA_ILi128EEENSA_ILi64EEENSA_ILi32EEEEEENS_10bfloat16_tENS5_IJlSB_lEEESJ_NS5_IJSB_llEEENS4_8TiledMMAINS4_8MMA_AtomIJNS4_4SM904GMMA27MMA_64x64x16_F32BF16BF16_SSILNSP_5MajorE0ELSR_1ELNSP_7ScaleInE1ELSS_1EEEEEENS4_6LayoutINS5_IJNSA_ILi2EEESB_SB_EEENS5_IJSB_NSA_ILi0EEESY_EEEEENS5_IJNS4_10UnderscoreES11_S11_EEEEENS4_13SM90_TMA_LOADENS4_14ComposedLayoutINS4_7SwizzleILi2ELi4ELi3EEENS4_18smem_ptr_flag_bitsILi16EEENSV_INS5_IJNSA_ILi8EEESH_EEENS5_IJSH_SB_EEEEEEEvNS4_8identityES14_NS15_INS16_ILi3ELi4ELi3EEES19_NSV_INS5_IJSG_S1A_EEENS5_IJSB_SG_EEEEEEEvS1F_EENS_8epilogue10collective6detail29Sm90TmaWarpSpecializedAdapterINS1N_15DefaultEpilogueISJ_SK_SK_NS1M_6thread17LinearCombinationISJ_Li1EffLNS1R_9ScaleType4KindE0ELNS_15FloatRoundStyleE2ESJ_EENS1_15EpilogueDefaultEEEEEvvEEEEvNT_6ParamsE:
[----:B------:R-:W0:Y:S01]  /*0000*/  LDC R1, c[0x0][0x28] ;  /* 0x00000a00ff017b82 */ /* 0x000e220000000800 */
[----:B------:R-:W1:Y:S01]  /*0010*/  S2R R18, SR_TID.X ;  /* 0x0000000000127919 */ /* 0x000e620000002100 */
[----:B------:R-:W-:Y:S01]  /*0020*/  ELECT P0, URZ, PT ;  /* 0x00000000003f782f */ /* 0x000fe20003800000 */
[----:B------:R-:W-:Y:S01]  /*0030*/  BSSY B0, `(.L_x_0) ;  /* 0x000000f000007945 */ /* 0x000fe20003800000 */
[--C-:B-1----:R-:W-:Y:S02]  /*0040*/  SHF.R.U32.HI R0, RZ, 0x5, R18.reuse ;  /* 0x00000005ff007819 */ /* 0x102fe40000011612 */
[----:B------:R-:W-:-:S03]  /*0050*/  SHF.R.U32.HI R22, RZ, 0x7, R18 ;  /* 0x00000007ff167819 */ /* 0x000fc60000011612 */
[----:B------:R-:W1:Y:S04]  /*0060*/  SHFL.IDX PT, R5, R0, RZ, 0x1f ;  /* 0x00001fff00057589 */ /* 0x000e6800000e0000 */
[----:B------:R2:W3:Y:S01]  /*0070*/  SHFL.IDX PT, R8, R22, RZ, 0x1f ;  /* 0x00001fff16087589 */ /* 0x0004e200000e0000 */
[----:B-1----:R-:W-:-:S13]  /*0080*/  ISETP.NE.OR P0, PT, R5, RZ, !P0 ;  /* 0x000000ff0500720c */ /* 0x002fda0004705670 */
[----:B0-23--:R-:W-:Y:S05]  /*0090*/  @P0 BRA `(.L_x_1) ;  /* 0x0000000000200947 */ /* 0x00dfea0003800000 */
[----:B------:R-:W-:Y:S02]  /*00a0*/  ULDC.64 UR4, c[0x0][0x198] ;  /* 0x0000660000047ab9 */ /* 0x000fe40000000a00 */
[----:B------:R-:W-:Y:S02]  /*00b0*/  UIADD3 UR6, UP0, UR4, 0xf0, URZ ;  /* 0x000000f004067890 */ /* 0x000fe4000ff1e03f */
[----:B------:R-:W-:Y:S02]  /*00c0*/  UIADD3 UR4, UP1, UR4, 0x1f0, URZ ;  /* 0x000001f004047890 */ /* 0x000fe4000ff3e03f */
[----:B------:R-:W-:Y:S02]  /*00d0*/  UIADD3.X UR7, URZ, UR5, URZ, UP0, !UPT ;  /* 0x000000053f077290 */ /* 0x000fe400087fe43f */
[----:B------:R-:W-:-:S07]  /*00e0*/  UIADD3.X UR5, URZ, UR5, URZ, UP1, !UPT ;  /* 0x000000053f057290 */ /* 0x000fce0008ffe43f */
[----:B------:R0:W-:Y:S02]  /*00f0*/  UTMACCTL.PF [UR6] ;  /* 0x00000000060079b9 */ /* 0x0001e40008040000 */
[----:B------:R0:W-:Y:S02]  /*0100*/  UTMACCTL.PF [UR4] ;  /* 0x00000000040079b9 */ /* 0x0001e40008040000 */
[----:B0-----:R-:W-:Y:S01]  /*0110*/  NOP ;  /* 0x0000000000007918 */ /* 0x001fe20000000000 */
.L_x_1:
[----:B------:R-:W-:Y:S05]  /*0120*/  BSYNC B0 ;  /* 0x0000000000007941 */ /* 0x000fea0003800000 */
.L_x_0:
[----:B------:R-:W0:Y:S02]  /*0130*/  SHFL.IDX PT, R2, R0, RZ, 0x1f ;  /* 0x00001fff00027589 */ /* 0x000e2400000e0000 */
[----:B0-----:R-:W-:-:S13]  /*0140*/  ISETP.NE.AND P0, PT, R2, RZ, PT ;  /* 0x000000ff0200720c */ /* 0x001fda0003f05270 */
[----:B------:R-:W-:Y:S05]  /*0150*/  @P0 BRA `(.L_x_2) ;  /* 0x0000000000d40947 */ /* 0x000fea0003800000 */
[----:B------:R-:W-:Y:S01]  /*0160*/  ELECT P0, URZ, PT ;  /* 0x00000000003f782f */ /* 0x000fe20003800000 */
[----:B------:R-:W-:-:S12]  /*0170*/  BSSY B0, `(.L_x_2) ;  /* 0x0000033000007945 */ /* 0x000fd80003800000 */
[----:B------:R-:W-:Y:S05]  /*0180*/  @!P0 BRA `(.L_x_3) ;  /* 0x0000000000c48947 */ /* 0x000fea0003800000 */
[----:B------:R-:W0:Y:S01]  /*0190*/  S2UR UR8, SR_CgaCtaId ;  /* 0x00000000000879c3 */ /* 0x000e220000008800 */
[----:B------:R-:W-:Y:S01]  /*01a0*/  UMOV UR4, 0x400 ;  /* 0x0000040000047882 */ /* 0x000fe20000000000 */
[----:B------:R-:W-:Y:S01]  /*01b0*/  UMOV UR5, 0x1 ;  /* 0x0000000100057882 */ /* 0x000fe20000000000 */
[----:B------:R-:W-:Y:S02]  /*01c0*/  UMOV UR6, 0x100 ;  /* 0x0000010000067882 */ /* 0x000fe40000000000 */
[----:B------:R-:W-:-:S04]  /*01d0*/  UIADD3 UR6, -UR6, 0x100000, URZ ;  /* 0x0010000006067890 */ /* 0x000fc8000fffe13f */
[----:B------:R-:W-:Y:S02]  /*01e0*/  USHF.L.U32 UR7, UR6, 0xb, URZ ;  /* 0x0000000b06077899 */ /* 0x000fe4000800063f */
[----:B------:R-:W-:Y:S02]  /*01f0*/  USHF.L.U32 UR6, UR6, 0x1, URZ ;  /* 0x0000000106067899 */ /* 0x000fe4000800063f */
[----:B0-----:R-:W-:Y:S02]  /*0200*/  ULEA UR8, UR8, UR4, 0x18 ;  /* 0x0000000408087291 */ /* 0x001fe4000f8ec03f */
[----:B------:R-:W-:-:S04]  /*0210*/  UIADD3 UR4, -UR5, 0x100000, URZ ;  /* 0x0010000005047890 */ /* 0x000fc8000fffe13f */
[----:B------:R-:W-:Y:S02]  /*0220*/  USHF.L.U32 UR5, UR4, 0xb, URZ ;  /* 0x0000000b04057899 */ /* 0x000fe4000800063f */
[----:B------:R-:W-:Y:S01]  /*0230*/  USHF.L.U32 UR4, UR4, 0x1, URZ ;  /* 0x0000000104047899 */ /* 0x000fe2000800063f */
[----:B------:R-:W0:Y:S11]  /*0240*/  FENCE.VIEW.ASYNC.S ;  /* 0x00000000000073c6 */ /* 0x000e360000000000 */
[----:B0-----:R0:W1:Y:S01]  /*0250*/  SYNCS.EXCH.64 URZ, [UR8], UR4 ;  /* 0x00000004083f75b2 */ /* 0x0010620008000100 */
[----:B------:R0:W2:Y:S01]  /*0260*/  SYNCS.EXCH.64 URZ, [UR8+0x90], UR6 ;  /* 0x00009006083f75b2 */ /* 0x0000a20008000100 */
[----:B------:R0:W3:Y:S01]  /*0270*/  SYNCS.EXCH.64 URZ, [UR8+0x8], UR4 ;  /* 0x00000804083f75b2 */ /* 0x0000e20008000100 */
[----:B------:R0:W4:Y:S01]  /*0280*/  SYNCS.EXCH.64 URZ, [UR8+0x98], UR6 ;  /* 0x00009806083f75b2 */ /* 0x0001220008000100 */
[----:B------:R0:W0:Y:S01]  /*0290*/  SYNCS.EXCH.64 URZ, [UR8+0x10], UR4 ;  /* 0x00001004083f75b2 */ /* 0x0000220008000100 */
        /* <DEDUP_REMOVED lines=31> */
[----:B-1234-:R-:W-:Y:S01]  /*0490*/  NOP ;  /* 0x0000000000007918 */ /* 0x01efe20000000000 */
.L_x_3:
[----:B0-----:R-:W-:Y:S05]  /*04a0*/  BSYNC B0 ;  /* 0x0000000000007941 */ /* 0x001fea0003800000 */
.L_x_2:
[----:B------:R-:W0:Y:S01]  /*04b0*/  SHFL.IDX PT, R0, R0, RZ, 0x1f ;  /* 0x00001fff00007589 */ /* 0x000e2200000e0000 */
[----:B------:R-:W-:Y:S01]  /*04c0*/  ELECT P0, URZ, PT ;  /* 0x00000000003f782f */ /* 0x000fe20003800000 */
[----:B------:R-:W1:Y:S01]  /*04d0*/  LDC R2, c[0x0][0x65c] ;  /* 0x00019700ff027b82 */ /* 0x000e620000000800 */
[----:B------:R-:W-:Y:S01]  /*04e0*/  SHF.R.S32.HI R6, RZ, 0x1f, R5 ;  /* 0x0000001fff067819 */ /* 0x000fe20000011405 */
[----:B------:R-:W2:Y:S01]  /*04f0*/  S2R R3, SR_CTAID.Y ;  /* 0x0000000000037919 */ /* 0x000ea20000002600 */
[----:B------:R-:W-:Y:S01]  /*0500*/  UMOV UR4, 0x20 ;  /* 0x0000002000047882 */ /* 0x000fe20000000000 */
[----:B------:R-:W-:Y:S01]  /*0510*/  ISETP.NE.AND P2, PT, R8, RZ, PT ;  /* 0x000000ff0800720c */ /* 0x000fe20003f45270 */
[----:B------:R-:W-:Y:S01]  /*0520*/  NOP ;  /* 0x0000000000007918 */ /* 0x000fe20000000000 */
[----:B------:R-:W3:Y:S01]  /*0530*/  S2R R4, SR_CTAID.X ;  /* 0x0000000000047919 */ /* 0x000ee20000002500 */
[----:B------:R-:W-:Y:S01]  /*0540*/  LEA.HI R6, R6, R5, RZ, 0x2 ;  /* 0x0000000506067211 */ /* 0x000fe200078f10ff */
[----:B------:R-:W-:Y:S01]  /*0550*/  NOP ;  /* 0x0000000000007918 */ /* 0x000fe20000000000 */
[----:B0-----:R-:W-:-:S02]  /*0560*/  ISETP.NE.OR P0, PT, R0, RZ, !P0 ;  /* 0x000000ff0000720c */ /* 0x001fc40004705670 */
[----:B-1----:R-:W-:-:S04]  /*0570*/  ISETP.NE.AND P3, PT, R2, 0x1, PT ;  /* 0x000000010200780c */ /* 0x002fc80003f65270 */
[----:B------:R-:W-:Y:S02]  /*0580*/  P2R R0, PR, RZ, 0x8 ;  /* 0x00000008ff007803 */ /* 0x000fe40000000000 */
[----:B------:R-:W-:-:S05]  /*0590*/  LOP3.LUT R0, R6, 0xfffffffc, RZ, 0xc0, !PT ;  /* 0xfffffffc06007812 */ /* 0x000fca00078ec0ff */
[----:B------:R-:W-:Y:S01]  /*05a0*/  VOTEU.ALL UP0, P0 ;  /* 0x00000000003f7886 */ /* 0x000fe20000000000 */
[----:B------:R-:W-:Y:S01]  /*05b0*/  IMAD.IADD R0, R5, 0x1, -R0 ;  /* 0x0000000105007824 */ /* 0x000fe200078e0a00 */
[----:B------:R-:W3:Y:S01]  /*05c0*/  @P3 LDC R17, c[0x0][0x10] ;  /* 0x00000400ff113b82 */ /* 0x000ee20000000800 */
[----:B------:R-:W-:Y:S01]  /*05d0*/  VOTEU.ALL UP1, P0 ;  /* 0x00000000003f7886 */ /* 0x000fe20000020000 */
[----:B--2---:R-:W-:Y:S01]  /*05e0*/  @P3 IMAD.MOV.U32 R6, RZ, RZ, R3 ;  /* 0x000000ffff063224 */ /* 0x004fe200078e0003 */
[----:B------:R-:W-:Y:S01]  /*05f0*/  @!UP0 UMOV UR6, 0x400 ;  /* 0x0000040000068882 */ /* 0x000fe20000000000 */
[----:B------:R-:W-:-:S04]  /*0600*/  @!UP0 UIADD3 UR4, -UR4, 0x100000, URZ ;  /* 0x0010000004048890 */ /* 0x000fc8000fffe13f */
[----:B------:R-:W-:Y:S02]  /*0610*/  @!UP0 USHF.L.U32 UR5, UR4, 0xb, URZ ;  /* 0x0000000b04058899 */ /* 0x000fe4000800063f */
[----:B------:R-:W-:Y:S01]  /*0620*/  @!UP0 USHF.L.U32 UR4, UR4, 0x1, URZ ;  /* 0x0000000104048899 */ /* 0x000fe2000800063f */
[----:B------:R-:W-:Y:S02]  /*0630*/  @P3 IMAD.MOV.U32 R7, RZ, RZ, RZ ;  /* 0x000000ffff073224 */ /* 0x000fe400078e00ff */
[----:B------:R-:W-:Y:S01]  /*0640*/  IMAD.MOV.U32 R5, RZ, RZ, RZ ;  /* 0x000000ffff057224 */ /* 0x000fe200078e00ff */
[----:B------:R-:W0:Y:S01]  /*0650*/  @!UP0 S2UR UR7, SR_CgaCtaId ;  /* 0x00000000000789c3 */ /* 0x000e220000008800 */
[----:B------:R-:W-:-:S07]  /*0660*/  @P3 IMAD.MOV.U32 R11, RZ, RZ, RZ ;  /* 0x000000ffff0b3224 */ /* 0x000fce00078e00ff */
[----:B------:R-:W1:Y:S01]  /*0670*/  @!P3 LDC R9, c[0x0][0xc] ;  /* 0x00000300ff09bb82 */ /* 0x000e620000000800 */
[----:B---3--:R-:W-:-:S04]  /*0680*/  @P3 IMAD.WIDE.U32 R16, R4, R17, R6 ;  /* 0x0000001104103225 */ /* 0x008fc800078e0006 */
[----:B------:R-:W-:Y:S01]  /*0690*/  @P3 IMAD.IADD R17, R17, 0x1, R11 ;  /* 0x0000000111113824 */ /* 0x000fe200078e020b */
[----:B0-----:R-:W-:Y:S01]  /*06a0*/  @!UP0 ULEA UR6, UR7, UR6, 0x18 ;  /* 0x0000000607068291 */ /* 0x001fe2000f8ec03f */
[----:B------:R-:W-:Y:S01]  /*06b0*/  VOTEU.ALL UP0, P0 ;  /* 0x00000000003f7886 */ /* 0x000fe20000000000 */
[----:B------:R-:W-:-:S04]  /*06c0*/  ISETP.NE.AND P0, PT, R0, 0x3, PT ;  /* 0x000000030000780c */ /* 0x000fc80003f05270 */
[----:B------:R-:W-:Y:S01]  /*06d0*/  ISETP.EQ.OR P0, PT, R0, RZ, !P0 ;  /* 0x000000ff0000720c */ /* 0x000fe20004702670 */
[----:B-1----:R-:W-:-:S03]  /*06e0*/  @!P3 IMAD.WIDE.U32 R6, R9, R3, R4 ;  /* 0x000000030906b225 */ /* 0x002fc600078e0004 */
[C---:B------:R-:W-:Y:S01]  /*06f0*/  ISETP.EQ.AND P0, PT, R8.reuse, RZ, P0 ;  /* 0x000000ff0800720c */ /* 0x040fe20000702270 */
[----:B------:R-:W-:Y:S01]  /*0700*/  VIADD R8, R8, 0xffffffff ;  /* 0xffffffff08087836 */ /* 0x000fe20000000000 */
[----:B------:R-:W0:Y:S02]  /*0710*/  FENCE.VIEW.ASYNC.S ;  /* 0x00000000000073c6 */ /* 0x000e240000000000 */
[----:B0-----:R0:W1:Y:S01]  /*0720*/  @!UP0 SYNCS.EXCH.64 URZ, [UR6+0x130], UR4 ;  /* 0x00013004063f85b2 */ /* 0x0010620008000100 */
[----:B------:R-:W-:Y:S01]  /*0730*/  @!P3 IMAD.MOV.U32 R16, RZ, RZ, R6 ;  /* 0x000000ffff10b224 */ /* 0x000fe200078e0006 */
[----:B------:R-:W-:Y:S01]  /*0740*/  SEL R19, RZ, 0x1, !P0 ;  /* 0x00000001ff137807 */ /* 0x000fe20004000000 */
[----:B------:R-:W-:Y:S01]  /*0750*/  @!P3 IMAD.MOV.U32 R17, RZ, RZ, R7 ;  /* 0x000000ffff11b224 */ /* 0x000fe200078e0007 */
[----:B------:R-:W-:-:S04]  /*0760*/  ISETP.GE.U32.AND P1, PT, R8, 0x2, PT ;  /* 0x000000020800780c */ /* 0x000fc80003f26070 */
[----:B------:R-:W-:Y:S01]  /*0770*/  SEL R19, R19, 0x2, P1 ;  /* 0x0000000213137807 */ /* 0x000fe20000800000 */
[----:B------:R0:W1:Y:S01]  /*0780*/  @!UP1 SYNCS.EXCH.64 URZ, [UR6+0x138], UR4 ;  /* 0x00013804063f95b2 */ /* 0x0000620008000100 */
[----:B------:R-:W-:Y:S01]  /*0790*/  NOP ;  /* 0x0000000000007918 */ /* 0x000fe20000000000 */
[----:B-1----:R-:W-:Y:S06]  /*07a0*/  BAR.SYNC.DEFER_BLOCKING 0x0 ;  /* 0x0000000000007b1d */ /* 0x002fec0000010000 */
[----:B------:R-:W-:Y:S05]  /*07b0*/  @!P2 BRA `(.L_x_4) ;  /* 0x0000003c0098a947 */ /* 0x000fea0003800000 */
[----:B------:R-:W-:-:S13]  /*07c0*/  ISETP.GT.U32.AND P0, PT, R8, 0x1, PT ;  /* 0x000000010800780c */ /* 0x000fda0003f04070 */
[----:B0-----:R-:W-:Y:S05]  /*07d0*/  @P0 EXIT ;  /* 0x000000000000094d */ /* 0x001fea0003800000 */
[----:B------:R-:W-:Y:S01]  /*07e0*/  ULDC.64 UR4, c[0x0][0x650] ;  /* 0x0001940000047ab9 */ /* 0x000fe20000000a00 */
[----:B------:R-:W-:Y:S01]  /*07f0*/  PRMT R0, RZ, 0x7610, R0 ;  /* 0x00007610ff007816 */ /* 0x000fe20000000000 */
[----:B------:R-:W-:Y:S01]  /*0800*/  IMAD.MOV.U32 R58, RZ, RZ, -0x1 ;  /* 0xffffffffff3a7424 */ /* 0x000fe200078e00ff */
[----:B------:R-:W-:Y:S01]  /*0810*/  ISETP.GE.U32.AND P0, PT, R16, UR4, PT ;  /* 0x0000000410007c0c */ /* 0x000fe2000bf06070 */
[----:B------:R-:W-:Y:S02]  /*0820*/  IMAD.MOV.U32 R59, RZ, RZ, -0x1 ;  /* 0xffffffffff3b7424 */ /* 0x000fe400078e00ff */
[----:B------:R-:W-:Y:S01]  /*0830*/  IMAD.MOV.U32 R57, RZ, RZ, -0x1 ;  /* 0xffffffffff397424 */ /* 0x000fe200078e00ff */
[----:B------:R-:W-:-:S13]  /*0840*/  ISETP.GE.U32.AND.EX P0, PT, R17, UR5, PT, P0 ;  /* 0x0000000511007c0c */ /* 0x000fda000bf06100 */
[----:B------:R-:W-:Y:S05]  /*0850*/  @P0 BRA `(.L_x_5) ;  /* 0x0000000400540947 */ /* 0x000fea0003800000 */
[----:B------:R-:W0:Y:S01]  /*0860*/  LDC.64 R14, c[0x0][0x628] ;  /* 0x00018a00ff0e7b82 */ /* 0x000e220000000a00 */
[----:B------:R-:W-:Y:S02]  /*0870*/  IMAD.MOV.U32 R6, RZ, RZ, R16 ;  /* 0x000000ffff067224 */ /* 0x000fe400078e0010 */
[----:B------:R-:W-:-:S05]  /*0880*/  IMAD.MOV.U32 R7, RZ, RZ, R17 ;  /* 0x000000ffff077224 */ /* 0x000fca00078e0011 */
[----:B------:R-:W1:Y:S08]  /*0890*/  LDC R0, c[0x0][0x630] ;  /* 0x00018c00ff007b82 */ /* 0x000e700000000800 */
[----:B------:R-:W2:Y:S01]  /*08a0*/  LDC.64 R20, c[0x0][0x620] ;  /* 0x00018800ff147b82 */ /* 0x000ea20000000a00 */
[----:B0-----:R-:W-:-:S04]  /*08b0*/  ISETP.NE.U32.AND P0, PT, R14, RZ, PT ;  /* 0x000000ff0e00720c */ /* 0x001fc80003f05070 */
[----:B------:R-:W-:-:S13]  /*08c0*/  ISETP.NE.AND.EX P0, PT, R15, RZ, PT, P0 ;  /* 0x000000ff0f00720c */ /* 0x000fda0003f05300 */
[----:B-12---:R-:W-:Y:S05]  /*08d0*/  @!P0 BRA `(.L_x_6) ;  /* 0x0000000000288947 */ /* 0x006fea0003800000 */
[----:B------:R-:W0:Y:S02]  /*08e0*/  LDC R11, c[0x0][0x634] ;  /* 0x00018d00ff0b7b82 */ /* 0x000e240000000800 */
[----:B0-----:R-:W-:-:S05]  /*08f0*/  IADD3 R11, P0, R16, R11, RZ ;  /* 0x0000000b100b7210 */ /* 0x001fca0007f1e0ff */
[----:B------:R-:W-:-:S04]  /*0900*/  IMAD.X R13, RZ, RZ, R17, P0 ;  /* 0x000000ffff0d7224 */ /* 0x000fc800000e0611 */
[----:B------:R-:W-:-:S04]  /*0910*/  IMAD.WIDE.U32 R6, R13, R14, RZ ;  /* 0x0000000e0d067225 */ /* 0x000fc800078e00ff */
[----:B------:R-:W-:-:S04]  /*0920*/  IMAD.WIDE.U32 R8, P0, R11, R15, R6 ;  /* 0x0000000f0b087225 */ /* 0x000fc80007800006 */
[----:B------:R-:W-:-:S04]  /*0930*/  IMAD.WIDE.U32 R6, R11, R14, RZ ;  /* 0x0000000e0b067225 */ /* 0x000fc800078e00ff */
[----:B------:R-:W-:Y:S01]  /*0940*/  IMAD.X R11, RZ, RZ, RZ, P0 ;  /* 0x000000ffff0b7224 */ /* 0x000fe200000e06ff */
[----:B------:R-:W-:Y:S01]  /*0950*/  IADD3 RZ, P0, R7, R8, RZ ;  /* 0x0000000807ff7210 */ /* 0x000fe20007f1e0ff */
[----:B------:R-:W-:-:S04]  /*0960*/  IMAD.MOV.U32 R10, RZ, RZ, R9 ;  /* 0x000000ffff0a7224 */ /* 0x000fc800078e0009 */
[----:B------:R-:W-:-:S08]  /*0970*/  IMAD.WIDE.U32.X R6, R13, R15, R10, P0 ;  /* 0x0000000f0d067225 */ /* 0x000fd000000e040a */
.L_x_6:
[-CC-:B------:R-:W-:Y:S01]  /*0980*/  SHF.R.U64 R57, R6, R0.reuse, R7.reuse ;  /* 0x0000000006397219 */ /* 0x180fe20000001207 */
[----:B------:R-:W0:Y:S01]  /*0990*/  LDC R10, c[0x0][0x618] ;  /* 0x00018600ff0a7b82 */ /* 0x000e220000000800 */
[----:B------:R-:W-:Y:S01]  /*09a0*/  SHF.R.U32.HI R5, RZ, R0, R7 ;  /* 0x00000000ff057219 */ /* 0x000fe20000011607 */
[----:B------:R-:W-:Y:S01]  /*09b0*/  ULDC UR4, c[0x0][0x150] ;  /* 0x0000540000047ab9 */ /* 0x000fe20000000800 */
[----:B------:R-:W-:Y:S02]  /*09c0*/  IADD3 R9, P0, RZ, -R57, RZ ;  /* 0x80000039ff097210 */ /* 0x000fe40007f1e0ff */
[----:B------:R-:W-:-:S03]  /*09d0*/  I2FP.F32.U32 R0, R4 ;  /* 0x0000000400007245 */ /* 0x000fc60000201000 */
[----:B------:R-:W1:Y:S01]  /*09e0*/  LDC.64 R28, c[0x0][0x640] ;  /* 0x00019000ff1c7b82 */ /* 0x000e620000000a00 */
[----:B------:R-:W-:Y:S02]  /*09f0*/  IMAD.X R11, RZ, RZ, ~R5, P0 ;  /* 0x000000ffff0b7224 */ /* 0x000fe400000e0e05 */
[----:B------:R-:W-:Y:S01]  /*0a00*/  FMUL R0, R0, UR4 ;  /* 0x0000000400007c20 */ /* 0x000fe20008400000 */
[----:B------:R-:W-:Y:S01]  /*0a10*/  IMAD.WIDE.U32 R6, R9, R20, R16 ;  /* 0x0000001409067225 */ /* 0x000fe200078e0010 */
[----:B------:R-:W-:-:S03]  /*0a20*/  ULDC UR4, c[0x0][0x154] ;  /* 0x0000550000047ab9 */ /* 0x000fc60000000800 */
[----:B------:R-:W-:Y:S01]  /*0a30*/  IMAD R8, R11, R20, RZ ;  /* 0x000000140b087224 */ /* 0x000fe200078e02ff */
[----:B------:R-:W2:Y:S01]  /*0a40*/  LDC R5, c[0x0][0x144] ;  /* 0x00005100ff057b82 */ /* 0x000ea20000000800 */
[----:B------:R-:W3:Y:S02]  /*0a50*/  F2I.U32.TRUNC.NTZ R0, R0 ;  /* 0x0000000000007305 */ /* 0x000ee4000020f000 */
[----:B------:R-:W-:-:S04]  /*0a60*/  IMAD R9, R9, R21, R8 ;  /* 0x0000001509097224 */ /* 0x000fc800078e0208 */
[----:B------:R-:W-:Y:S01]  /*0a70*/  IMAD.IADD R7, R7, 0x1, R9 ;  /* 0x0000000107077824 */ /* 0x000fe200078e0209 */
[----:B------:R-:W4:Y:S01]  /*0a80*/  LDC R12, c[0x0][0x608] ;  /* 0x00018200ff0c7b82 */ /* 0x000f220000000800 */
[----:B------:R-:W-:-:S03]  /*0a90*/  IMAD.MOV.U32 R9, RZ, RZ, -0x1 ;  /* 0xffffffffff097424 */ /* 0x000fc600078e00ff */
[-CC-:B0-----:R-:W-:Y:S02]  /*0aa0*/  SHF.R.U64 R20, R6, R10.reuse, R7.reuse ;  /* 0x0000000a06147219 */ /* 0x181fe40000001207 */
[----:B------:R-:W-:Y:S02]  /*0ab0*/  I2FP.F32.U32 R6, R3 ;  /* 0x0000000300067245 */ /* 0x000fe40000201000 */
[----:B------:R-:W0:Y:S01]  /*0ac0*/  LDC R26, c[0x0][0x658] ;  /* 0x00019600ff1a7b82 */ /* 0x000e220000000800 */
[----:B-1----:R-:W-:Y:S01]  /*0ad0*/  ISETP.NE.U32.AND P0, PT, R28, RZ, PT ;  /* 0x000000ff1c00720c */ /* 0x002fe20003f05070 */
[----:B---3--:R-:W-:Y:S01]  /*0ae0*/  IMAD.MOV R8, RZ, RZ, -R0 ;  /* 0x000000ffff087224 */ /* 0x008fe200078e0a00 */
[----:B------:R-:W-:Y:S01]  /*0af0*/  SHF.R.U32.HI R7, RZ, R10, R7 ;  /* 0x0000000aff077219 */ /* 0x000fe20000011607 */
[----:B------:R-:W-:Y:S01]  /*0b00*/  FMUL R6, R6, UR4 ;  /* 0x0000000406067c20 */ /* 0x000fe20008400000 */
[----:B------:R-:W-:-:S03]  /*0b10*/  ISETP.NE.AND.EX P0, PT, R29, RZ, PT, P0 ;  /* 0x000000ff1d00720c */ /* 0x000fc60003f05300 */
[----:B------:R-:W1:Y:S01]  /*0b20*/  LDC R14, c[0x0][0x148] ;  /* 0x00005200ff0e7b82 */ /* 0x000e620000000800 */
[----:B--2---:R-:W-:-:S07]  /*0b30*/  IMAD R0, R5, R8, R4 ;  /* 0x0000000805007224 */ /* 0x004fce00078e0204 */
[----:B------:R-:W2:Y:S01]  /*0b40*/  LDC R24, c[0x0][0x600] ;  /* 0x00018000ff187b82 */ /* 0x000ea20000000800 */
[-CC-:B----4-:R-:W-:Y:S02]  /*0b50*/  SHF.R.U64 R30, R20, R12.reuse, R7.reuse ;  /* 0x0000000c141e7219 */ /* 0x190fe40000001207 */
[----:B------:R-:W-:Y:S01]  /*0b60*/  SHF.R.U32.HI R5, RZ, R12, R7 ;  /* 0x0000000cff057219 */ /* 0x000fe20000011607 */
[----:B------:R-:W-:Y:S01]  /*0b70*/  IMAD.MOV.U32 R7, RZ, RZ, 0x1 ;  /* 0x00000001ff077424 */ /* 0x000fe200078e00ff */
[----:B------:R3:W4:Y:S03]  /*0b80*/  F2I.U32.TRUNC.NTZ R12, R6 ;  /* 0x00000006000c7305 */ /* 0x000726000020f000 */
[----:B------:R-:W1:Y:S01]  /*0b90*/  LDC R15, c[0x0][0x648] ;  /* 0x00019200ff0f7b82 */ /* 0x000e620000000800 */
[-C--:B0-----:R-:W-:Y:S02]  /*0ba0*/  SHF.L.U32 R4, R9, R26.reuse, RZ ;  /* 0x0000001a09047219 */ /* 0x081fe400000006ff */
[----:B------:R-:W-:-:S02]  /*0bb0*/  SHF.R.U64 R32, R30, R26, R5 ;  /* 0x0000001a1e207219 */ /* 0x000fc40000001205 */
[----:B------:R-:W-:Y:S02]  /*0bc0*/  LOP3.LUT R11, RZ, R4, RZ, 0x33, !PT ;  /* 0x00000004ff0b7212 */ /* 0x000fe400078e33ff */
[-C--:B------:R-:W-:Y:S01]  /*0bd0*/  SHF.R.U32.HI R5, RZ, R26.reuse, R5 ;  /* 0x0000001aff057219 */ /* 0x080fe20000011605 */
[----:B------:R-:W0:Y:S01]  /*0be0*/  LDC R21, c[0x0][0x638] ;  /* 0x00018e00ff157b82 */ /* 0x000e220000000800 */
[----:B------:R-:W-:Y:S01]  /*0bf0*/  SHF.L.U32 R10, R7, R26, RZ ;  /* 0x0000001a070a7219 */ /* 0x000fe200000006ff */
[----:B------:R-:W-:-:S06]  /*0c00*/  IMAD.MOV.U32 R4, RZ, RZ, R32 ;  /* 0x000000ffff047224 */ /* 0x000fcc00078e0020 */
[----:B------:R-:W0:Y:S01]  /*0c10*/  LDC R58, c[0x0][0x610] ;  /* 0x00018400ff3a7b82 */ /* 0x000e220000000800 */
[----:B---34-:R-:W-:Y:S05]  /*0c20*/  @!P0 BRA `(.L_x_7) ;  /* 0x0000000000288947 */ /* 0x018fea0003800000 */
[----:B------:R-:W3:Y:S02]  /*0c30*/  LDC R9, c[0x0][0x64c] ;  /* 0x00019300ff097b82 */ /* 0x000ee40000000800 */
[----:B---3--:R-:W-:-:S05]  /*0c40*/  IADD3 R9, P0, R32, R9, RZ ;  /* 0x0000000920097210 */ /* 0x008fca0007f1e0ff */
        /* <DEDUP_REMOVED lines=8> */
.L_x_7:
[----:B-1----:R-:W-:Y:S01]  /*0cd0*/  SHF.R.U64 R4, R4, R15, R5 ;  /* 0x0000000f04047219 */ /* 0x002fe20000001205 */
[----:B--2---:R-:W-:Y:S01]  /*0ce0*/  VIADD R5, R24, 0xffffffff ;  /* 0xffffffff18057836 */ /* 0x004fe20000000000 */
[----:B------:R-:W-:Y:S01]  /*0cf0*/  LOP3.LUT R11, R30, R11, RZ, 0xc0, !PT ;  /* 0x0000000b1e0b7212 */ /* 0x000fe200078ec0ff */
[----:B------:R-:W-:Y:S02]  /*0d00*/  IMAD.MOV R12, RZ, RZ, -R12 ;  /* 0x000000ffff0c7224 */ /* 0x000fe400078e0a0c */
[----:B------:R-:W-:Y:S01]  /*0d10*/  IMAD.MOV R6, RZ, RZ, -R4 ;  /* 0x000000ffff067224 */ /* 0x000fe200078e0a04 */
[----:B------:R-:W-:Y:S01]  /*0d20*/  LOP3.LUT R5, R20, R5, RZ, 0xc0, !PT ;  /* 0x0000000514057212 */ /* 0x000fe200078ec0ff */
[----:B------:R-:W-:Y:S02]  /*0d30*/  @P3 IMAD R0, R14, R12, R3 ;  /* 0x0000000c0e003224 */ /* 0x000fe400078e0203 */
[----:B------:R-:W-:Y:S02]  /*0d40*/  IMAD R11, R10, R4, R11 ;  /* 0x000000040a0b7224 */ /* 0x000fe400078e020b */
[----:B0-----:R-:W-:-:S02]  /*0d50*/  IMAD R3, R6, R21, R32 ;  /* 0x0000001506037224 */ /* 0x001fc400078e0220 */
[----:B------:R-:W-:Y:S02]  /*0d60*/  IMAD R58, R11, R58, R0 ;  /* 0x0000003a0b3a7224 */ /* 0x000fe400078e0200 */
[----:B------:R-:W-:Y:S02]  /*0d70*/  IMAD R3, R3, R24, R5 ;  /* 0x0000001803037224 */ /* 0x000fe400078e0205 */
[----:B------:R-:W-:-:S03]  /*0d80*/  IMAD.MOV.U32 R0, RZ, RZ, 0x1 ;  /* 0x00000001ff007424 */ /* 0x000fc600078e00ff */
[----:B------:R-:W-:Y:S02]  /*0d90*/  SEL R59, R3, R58, !P3 ;  /* 0x0000003a033b7207 */ /* 0x000fe40005800000 */
[----:B------:R-:W-:-:S07]  /*0da0*/  SEL R58, R58, R3, !P3 ;  /* 0x000000033a3a7207 */ /* 0x000fce0005800000 */
.L_x_5:
[----:B------:R-:W-:-:S08]  /*0db0*/  NOP ;  /* 0x0000000000007918 */ /* 0x000fd00000000000 */
[----:B------:R-:W0:Y:S02]  /*0dc0*/  USETMAXREG.TRY_ALLOC.CTAPOOL UP0, 0xe8 ;  /* 0x000000e8000079c8 */ /* 0x000e240008000600 */
[----:B0-----:R-:W-:-:S13]  /*0dd0*/  PLOP3.LUT P0, PT, PT, PT, UP0, 0x80, 0x0 ;  /* 0x000000000000781c */ /* 0x001fda0003f0f008 */
[----:B------:R-:W-:Y:S05]  /*0de0*/  @!P0 BRA `(.L_x_5) ;  /* 0xfffffffc00f08947 */ /* 0x000fea000383ffff */
[----:B------:R-:W-:Y:S01]  /*0df0*/  ULDC.64 UR4, c[0x0][0x598] ;  /* 0x0001660000047ab9 */ /* 0x000fe20000000a00 */
[----:B------:R-:W-:Y:S01]  /*0e00*/  ULDC.64 UR36, c[0x0][0x208] ;  /* 0x0000820000247ab9 */ /* 0x000fe20000000a00 */
[----:B------:R-:W-:-:S04]  /*0e10*/  ISETP.NE.U32.AND P0, PT, RZ, UR4, PT ;  /* 0x00000004ff007c0c */ /* 0x000fc8000bf05070 */
[----:B------:R-:W-:-:S13]  /*0e20*/  ISETP.NE.AND.EX P0, PT, RZ, UR5, PT, P0 ;  /* 0x00000005ff007c0c */ /* 0x000fda000bf05300 */
[----:B------:R-:W-:Y:S05]  /*0e30*/  @!P0 BRA `(.L_x_8) ;  /* 0x00000000001c8947 */ /* 0x000fea0003800000 */
[----:B------:R-:W0:Y:S02]  /*0e40*/  LDC.64 R4, c[0x0][0x598] ;  /* 0x00016600ff047b82 */ /* 0x000e240000000a00 */
[----:B0-----:R-:W2:Y:S02]  /*0e50*/  LDG.E.64 R4, desc[UR36][R4.64] ;  /* 0x0000002404047981 */ /* 0x001ea4000c1e1b00 */
[----:B--2---:R-:W-:-:S04]  /*0e60*/  ISETP.NE.U32.AND P0, PT, R4, RZ, PT ;  /* 0x000000ff0400720c */ /* 0x004fc80003f05070 */
[----:B------:R-:W-:-:S13]  /*0e70*/  ISETP.NE.AND.EX P0, PT, R5, RZ, PT, P0 ;  /* 0x000000ff0500720c */ /* 0x000fda0003f05300 */
[----:B------:R-:W-:Y:S05]  /*0e80*/  @!P0 BRA `(.L_x_8) ;  /* 0x0000000000088947 */ /* 0x000fea0003800000 */
[----:B------:R0:W5:Y:S01]  /*0e90*/  LD.E R23, desc[UR36][R4.64] ;  /* 0x0000002404177980 */ /* 0x000162000c101900 */
[----:B------:R-:W-:Y:S05]  /*0ea0*/  BRA `(.L_x_9) ;  /* 0x0000000000247947 */ /* 0x000fea0003800000 */
.L_x_8:
[----:B------:R-:W-:Y:S02]  /*0eb0*/  ULDC.64 UR4, c[0x0][0x588] ;  /* 0x0001620000047ab9 */ /* 0x000fe40000000a00 */
[----:B------:R-:W-:-:S04]  /*0ec0*/  ISETP.NE.U32.AND P0, PT, RZ, UR4, PT ;  /* 0x00000004ff007c0c */ /* 0x000fc8000bf05070 */
[----:B------:R-:W-:-:S13]  /*0ed0*/  ISETP.NE.AND.EX P0, PT, RZ, UR5, PT, P0 ;  /* 0x00000005ff007c0c */ /* 0x000fda000bf05300 */
[----:B------:R-:W-:Y:S05]  /*0ee0*/  @!P0 BRA `(.L_x_10) ;  /* 0x00000000000c8947 */ /* 0x000fea0003800000 */
[----:B------:R-:W0:Y:S02]  /*0ef0*/  LDC.64 R4, c[0x0][0x588] ;  /* 0x00016200ff047b82 */ /* 0x000e240000000a00 */
[----:B0-----:R1:W5:Y:S01]  /*0f00*/  LDG.E R23, desc[UR36][R4.64] ;  /* 0x0000002404177981 */ /* 0x001362000c1e1900 */
[----:B------:R-:W-:Y:S05]  /*0f10*/  BRA `(.L_x_9) ;  /* 0x0000000000087947 */ /* 0x000fea0003800000 */
.L_x_10:
[----:B------:R-:W-:Y:S02]  /*0f20*/  ULDC UR4, c[0x0][0x580] ;  /* 0x0001600000047ab9 */ /* 0x000fe40000000800 */
[----:B------:R-:W-:-:S07]  /*0f30*/  IMAD.U32 R23, RZ, RZ, UR4 ;  /* 0x00000004ff177e24 */ /* 0x000fce000f8e00ff */
.L_x_9:
[----:B------:R-:W-:Y:S02]  /*0f40*/  ULDC.64 UR4, c[0x0][0x5a0] ;  /* 0x0001680000047ab9 */ /* 0x000fe40000000a00 */
[----:B------:R-:W-:-:S04]  /*0f50*/  ISETP.NE.U32.AND P0, PT, RZ, UR4, PT ;  /* 0x00000004ff007c0c */ /* 0x000fc8000bf05070 */
[----:B------:R-:W-:-:S13]  /*0f60*/  ISETP.NE.AND.EX P0, PT, RZ, UR5, PT, P0 ;  /* 0x00000005ff007c0c */ /* 0x000fda000bf05300 */
[----:B------:R-:W-:Y:S05]  /*0f70*/  @!P0 BRA `(.L_x_11) ;  /* 0x00000000001c8947 */ /* 0x000fea0003800000 */
[----:B01----:R-:W0:Y:S02]  /*0f80*/  LDC.64 R4, c[0x0][0x5a0] ;  /* 0x00016800ff047b82 */ /* 0x003e240000000a00 */
[----:B0-----:R-:W2:Y:S02]  /*0f90*/  LDG.E.64 R4, desc[UR36][R4.64] ;  /* 0x0000002404047981 */ /* 0x001ea4000c1e1b00 */
[----:B--2---:R-:W-:-:S04]  /*0fa0*/  ISETP.NE.U32.AND P0, PT, R4, RZ, PT ;  /* 0x000000ff0400720c */ /* 0x004fc80003f05070 */
[----:B------:R-:W-:-:S13]  /*0fb0*/  ISETP.NE.AND.EX P0, PT, R5, RZ, PT, P0 ;  /* 0x000000ff0500720c */ /* 0x000fda0003f05300 */
[----:B------:R-:W-:Y:S05]  /*0fc0*/  @!P0 BRA `(.L_x_11) ;  /* 0x0000000000088947 */ /* 0x000fea0003800000 */
[----:B------:R0:W5:Y:S01]  /*0fd0*/  LD.E R56, desc[UR36][R4.64] ;  /* 0x0000002404387980 */ /* 0x000162000c101900 */
[----:B------:R-:W-:Y:S05]  /*0fe0*/  BRA `(.L_x_12) ;  /* 0x0000000000247947 */ /* 0x000fea0003800000 */
.L_x_11:
[----:B------:R-:W-:Y:S02]  /*0ff0*/  ULDC.64 UR4, c[0x0][0x590] ;  /* 0x0001640000047ab9 */ /* 0x000fe40000000a00 */
[----:B------:R-:W-:-:S04]  /*1000*/  ISETP.NE.U32.AND P0, PT, RZ, UR4, PT ;  /* 0x00000004ff007c0c */ /* 0x000fc8000bf05070 */
[----:B------:R-:W-:-:S13]  /*1010*/  ISETP.NE.AND.EX P0, PT, RZ, UR5, PT, P0 ;  /* 0x00000005ff007c0c */ /* 0x000fda000bf05300 */
[----:B------:R-:W-:Y:S05]  /*1020*/  @!P0 BRA `(.L_x_13) ;  /* 0x00000000000c8947 */ /* 0x000fea0003800000 */
[----:B01----:R-:W0:Y:S02]  /*1030*/  LDC.64 R4, c[0x0][0x590] ;  /* 0x00016400ff047b82 */ /* 0x003e240000000a00 */
[----:B0-----:R1:W5:Y:S01]  /*1040*/  LDG.E R56, desc[UR36][R4.64] ;  /* 0x0000002404387981 */ /* 0x001362000c1e1900 */
[----:B------:R-:W-:Y:S05]  /*1050*/  BRA `(.L_x_12) ;  /* 0x0000000000087947 */ /* 0x000fea0003800000 */
.L_x_13:
[----:B------:R-:W-:Y:S02]  /*1060*/  ULDC UR4, c[0x0][0x584] ;  /* 0x0001610000047ab9 */ /* 0x000fe40000000800 */
[----:B------:R-:W-:-:S07]  /*1070*/  IMAD.U32 R56, RZ, RZ, UR4 ;  /* 0x00000004ff387e24 */ /* 0x000fce000f8e00ff */
.L_x_12:
[----:B------:R-:W-:-:S13]  /*1080*/  LOP3.LUT P0, RZ, R0, 0xff, RZ, 0xc0, !PT ;  /* 0x000000ff00ff7812 */ /* 0x000fda000780c0ff */
[----:B------:R-:W-:Y:S05]  /*1090*/  @!P0 EXIT ;  /* 0x000000000000894d */ /* 0x000fea0003800000 */
[----:B------:R-:W-:Y:S01]  /*10a0*/  ULDC UR4, c[0x0][0x28c] ;  /* 0x0000a30000047ab9 */ /* 0x000fe20000000800 */
[----:B------:R-:W-:Y:S01]  /*10b0*/  LOP3.LUT R62, R19, 0x1, RZ, 0xfc, !PT ;  /* 0x00000001133e7812 */ /* 0x000fe200078efcff */
[----:B------:R-:W-:Y:S01]  /*10c0*/  UIADD3 UR4, UR4, 0x1f, URZ ;  /* 0x0000001f04047890 */ /* 0x000fe2000fffe03f */
[----:B------:R-:W-:Y:S01]  /*10d0*/  UMOV UR38, URZ ;  /* 0x0000003f00267c82 */ /* 0x000fe20008000000 */
[----:B------:R-:W-:Y:S02]  /*10e0*/  UMOV UR39, URZ ;  /* 0x0000003f00277c82 */ /* 0x000fe40008000000 */
[----:B------:R-:W-:-:S04]  /*10f0*/  USHF.R.S32.HI UR5, URZ, 0x1f, UR4 ;  /* 0x0000001f3f057899 */ /* 0x000fc80008011404 */
[----:B------:R-:W-:-:S04]  /*1100*/  ULEA.HI UR5, UR5, UR4, URZ, 0x5 ;  /* 0x0000000405057291 */ /* 0x000fc8000f8f283f */
[----:B------:R-:W-:-:S12]  /*1110*/  USHF.R.S32.HI UR40, URZ, 0x5, UR5 ;  /* 0x000000053f287899 */ /* 0x000fd80008011405 */
.L_x_95:
[----:B------:R-:W-:Y:S01]  /*1120*/  LOP3.LUT R0, R18, 0x80, RZ, 0xc0, !PT ;  /* 0x0000008012007812 */ /* 0x000fe200078ec0ff */
[----:B--2---:R-:W2:Y:S01]  /*1130*/  S2UR UR7, SR_CgaCtaId ;  /* 0x00000000000779c3 */ /* 0x004ea20000008800 */
[----:B------:R-:W-:Y:S02]  /*1140*/  UMOV UR6, 0x400 ;  /* 0x0000040000067882 */ /* 0x000fe40000000000 */
[----:B------:R-:W-:-:S06]  /*1150*/  SHF.R.U32.HI R0, RZ, 0x7, R0 ;  /* 0x00000007ff007819 */ /* 0x000fcc0000011600 */
[----:B---3--:R-:W3:Y:S01]  /*1160*/  SHFL.IDX PT, R0, R0, RZ, 0x1f ;  /* 0x00001fff00007589 */ /* 0x008ee200000e0000 */
[----:B--2---:R-:W-:Y:S01]  /*1170*/  ULEA UR42, UR7, UR6, 0x18 ;  /* 0x00000006072a7291 */ /* 0x004fe2000f8ec03f */
[----:B---3--:R-:W-:-:S13]  /*1180*/  R2UR UR4, R0 ;  /* 0x00000000000472ca */ /* 0x008fda00000e0000 */
[----:B------:R-:W-:-:S04]  /*1190*/  ULEA.HI UR5, UR4, UR4, URZ, 0x1 ;  /* 0x0000000404057291 */ /* 0x000fc8000f8f083f */
[----:B------:R-:W-:-:S04]  /*11a0*/  ULOP3.LUT UR5, UR5, 0xffffe, URZ, 0xc0, !UPT ;  /* 0x000ffffe05057892 */ /* 0x000fc8000f8ec03f */
[----:B------:R-:W-:-:S03]  /*11b0*/  UIADD3 UR5, UR4, -UR5, URZ ;  /* 0x8000000504057290 */ /* 0x000fc6000fffe03f */
[----:B------:R-:W-:Y:S01]  /*11c0*/  ULDC UR4, c[0x0][0x28c] ;  /* 0x0000a30000047ab9 */ /* 0x000fe20000000800 */
[----:B------:R-:W-:Y:S01]  /*11d0*/  ULEA UR5, UR5, UR42, 0xc ;  /* 0x0000002a05057291 */ /* 0x000fe2000f8e603f */
[----:B------:R-:W-:-:S03]  /*11e0*/  ISETP.LT.AND P0, PT, RZ, UR4, PT ;  /* 0x00000004ff007c0c */ /* 0x000fc6000bf01270 */
[----:B------:R-:W-:-:S04]  /*11f0*/  UIADD3 UR5, UR5, 0x200, URZ ;  /* 0x0000020005057890 */ /* 0x000fc8000fffe03f */
[----:B------:R-:W-:-:S04]  /*1200*/  USHF.R.U32.HI UR5, URZ, 0x4, UR5 ;  /* 0x000000043f057899 */ /* 0x000fc80008011605 */
[----:B------:R-:W-:Y:S02]  /*1210*/  ULOP3.LUT UR41, UR5, 0x3fff, URZ, 0xc0, !UPT ;  /* 0x00003fff05297892 */ /* 0x000fe4000f8ec03f */
[----:B-1--45:R-:W-:Y:S10]  /*1220*/  @P0 BRA `(.L_x_14) ;  /* 0x0000000000400947 */ /* 0x032ff40003800000 */
[----:B------:R-:W-:Y:S01]  /*1230*/  MOV R0, 0x0 ;  /* 0x0000000000007802 */ /* 0x000fe20000000f00 */
[----:B------:R-:W-:Y:S01]  /*1240*/  ULDC.64 UR4, c[0x4][0x68] ;  /* 0x01001a0000047ab9 */ /* 0x000fe20000000a00 */
[----:B------:R-:W-:Y:S01]  /*1250*/  ULDC.64 UR6, c[0x4][0x8] ;  /* 0x0100020000067ab9 */ /* 0x000fe20000000a00 */
[----:B01----:R-:W-:Y:S01]  /*1260*/  IMAD.U32 R4, RZ, RZ, UR4 ;  /* 0x00000004ff047e24 */ /* 0x003fe2000f8e00ff */
[----:B------:R0:W1:Y:S01]  /*1270*/  LDC.64 R14, c[0x4][R0] ;  /* 0x01000000000e7b82 */ /* 0x0000620000000a00 */
[----:B------:R-:W-:Y:S01]  /*1280*/  IMAD.U32 R5, RZ, RZ, UR5 ;  /* 0x00000005ff057e24 */ /* 0x000fe2000f8e00ff */
[----:B------:R-:W-:Y:S01]  /*1290*/  ULDC.64 UR4, c[0x4][0x70] ;  /* 0x01001c0000047ab9 */ /* 0x000fe20000000a00 */
[----:B------:R-:W-:Y:S02]  /*12a0*/  IMAD.U32 R10, RZ, RZ, UR6 ;  /* 0x00000006ff0a7e24 */ /* 0x000fe4000f8e00ff */
[----:B------:R-:W-:Y:S02]  /*12b0*/  IMAD.U32 R6, RZ, RZ, UR4 ;  /* 0x00000004ff067e24 */ /* 0x000fe4000f8e00ff */
[----:B------:R-:W-:-:S02]  /*12c0*/  IMAD.U32 R7, RZ, RZ, UR5 ;  /* 0x00000005ff077e24 */ /* 0x000fc4000f8e00ff */
[----:B------:R-:W-:Y:S02]  /*12d0*/  IMAD.U32 R11, RZ, RZ, UR7 ;  /* 0x00000007ff0b7e24 */ /* 0x000fe4000f8e00ff */
[----:B------:R-:W-:Y:S02]  /*12e0*/  IMAD.MOV.U32 R8, RZ, RZ, 0x1e1 ;  /* 0x000001e1ff087424 */ /* 0x000fe400078e00ff */
[----:B------:R-:W-:Y:S02]  /*12f0*/  IMAD.MOV.U32 R12, RZ, RZ, 0x1 ;  /* 0x00000001ff0c7424 */ /* 0x000fe400078e00ff */
[----:B0-----:R-:W-:-:S07]  /*1300*/  IMAD.MOV.U32 R13, RZ, RZ, RZ ;  /* 0x000000ffff0d7224 */ /* 0x001fce00078e00ff */
[----:B------:R-:W-:-:S07]  /*1310*/  LEPC R20, `(.L_x_14) ;  /* 0x000000001014794e */ /* 0x000fce0000000000 */
[----:B-1---5:R-:W-:Y:S05]  /*1320*/  CALL.ABS.NOINC R14 ;  /* 0x000000000e007343 */ /* 0x022fea0003c00000 */
.L_x_14:
[----:B------:R-:W-:-:S13]  /*1330*/  ISETP.NE.AND P0, PT, R62, 0x3, PT ;  /* 0x000000033e00780c */ /* 0x000fda0003f05270 */
[----:B------:R-:W-:Y:S05]  /*1340*/  @!P0 BRA `(.L_x_15) ;  /* 0x0000000000048947 */ /* 0x000fea0003800000 */
[----:B------:R-:W-:Y:S01]  /*1350*/  BPT.TRAP 0x1 ;  /* 0x000000040000795c */ /* 0x000fe20000300000 */
.L_x_15:
[----:B------:R-:W-:Y:S02]  /*1360*/  IMAD.U32 R3, RZ, RZ, UR39 ;  /* 0x00000027ff037e24 */ /* 0x000fe4000f8e00ff */
[----:B------:R-:W-:-:S03]  /*1370*/  IMAD.U32 R0, RZ, RZ, UR38 ;  /* 0x00000026ff007e24 */ /* 0x000fc6000f8e00ff */
[----:B------:R-:W-:Y:S02]  /*1380*/  LEA R3, R3, UR42, 0x3 ;  /* 0x0000002a03037c11 */ /* 0x000fe4000f8e18ff */
[----:B------:R-:W-:-:S04]  /*1390*/  SHF.L.U32 R0, R0, 0x1f, RZ ;  /* 0x0000001f00007819 */ /* 0x000fc800000006ff */
[----:B------:R2:W3:Y:S01]  /*13a0*/  SYNCS.PHASECHK.TRANS64.TRYWAIT P1, [R3+URZ], R0 ;  /* 0x00000000030075a7 */ /* 0x0004e2000802017f */
[----:B------:R-:W-:Y:S05]  /*13b0*/  @!P0 BRA `(.L_x_16) ;  /* 0x0000000000048947 */ /* 0x000fea0003800000 */
[----:B------:R-:W-:Y:S01]  /*13c0*/  BPT.TRAP 0x1 ;  /* 0x000000040000795c */ /* 0x000fe20000300000 */
.L_x_16:
[----:B---3--:R-:W-:Y:S05]  /*13d0*/  @P1 BRA `(.L_x_17) ;  /* 0x0000000000081947 */ /* 0x008fea0003800000 */
[----:B------:R-:W3:Y:S02]  /*13e0*/  SYNCS.PHASECHK.TRANS64.TRYWAIT P1, [R3+URZ], R0 ;  /* 0x00000000030075a7 */ /* 0x000ee4000802017f */
[----:B---3--:R-:W-:Y:S05]  /*13f0*/  @!P1 BRA `(.L_x_18) ;  /* 0x00000050000c9947 */ /* 0x008fea0003800000 */
.L_x_17:
[----:B------:R-:W-:-:S04]  /*1400*/  UISETP.LT.AND UP0, UPT, UR40, 0x1, UPT ;  /* 0x000000012800788c */ /* 0x000fc8000bf01270 */
[----:B------:R-:W-:-:S04]  /*1410*/  USEL UR4, UR40, 0x1, UP0 ;  /* 0x0000000128047887 */ /* 0x000fc80008000000 */
[----:B------:R-:W-:-:S06]  /*1420*/  UIADD3 UR4, UR40, -UR4, URZ ;  /* 0x8000000428047290 */ /* 0x000fcc000fffe03f */
[----:B--23--:R-:W-:Y:S01]  /*1430*/  IMAD.U32 R0, RZ, RZ, UR4 ;  /* 0x00000004ff007e24 */ /* 0x00cfe2000f8e00ff */
[----:B------:R-:W-:Y:S05]  /*1440*/  WARPSYNC.ALL ;  /* 0x0000000000007948 */ /* 0x000fea0003800000 */
[----:B------:R-:W-:Y:S01]  /*1450*/  ISETP.GE.AND P1, PT, R0, 0x1, PT ;  /* 0x000000010000780c */ /* 0x000fe20003f26270 */
[----:B------:R-:W-:Y:S01]  /*1460*/  UIADD3 UR4, UR42, 0x24200, URZ ;  /* 0x000242002a047890 */ /* 0x000fe2000fffe03f */
[----:B------:R-:W-:Y:S01]  /*1470*/  WARPGROUP.ARRIVE ;  /* 0x00000000000079c5 */ /* 0x000fe20000000000 */
[----:B------:R-:W-:Y:S02]  /*1480*/  ULOP3.LUT UR41, UR41, 0x10000, URZ, 0xfc, !UPT ;  /* 0x0001000029297892 */ /* 0x000fe4000f8efc3f */
[----:B------:R-:W-:Y:S01]  /*1490*/  USHF.R.U32.HI UR4, URZ, 0x4, UR4 ;  /* 0x000000043f047899 */ /* 0x000fe20008011604 */
[----:B------:R-:W-:Y:S01]  /*14a0*/  UMOV UR5, 0x80000020 ;  /* 0x8000002000057882 */ /* 0x000fe20000000000 */
[----:B------:R-:W-:-:S02]  /*14b0*/  UMOV UR7, 0x40000040 ;  /* 0x4000004000077882 */ /* 0x000fc40000000000 */
[----:B------:R-:W-:Y:S02]  /*14c0*/  ULOP3.LUT UR8, UR4, 0x3fff, URZ, 0xc0, !UPT ;  /* 0x00003fff04087892 */ /* 0x000fe4000f8ec03f */
[----:B------:R-:W-:Y:S02]  /*14d0*/  ULEA UR4, UR39, UR41, 0x9 ;  /* 0x0000002927047291 */ /* 0x000fe4000f8e483f */
[----:B------:R-:W-:-:S09]  /*14e0*/  ULEA UR6, UR39, UR8, 0x8 ;  /* 0x0000000827067291 */ /* 0x000fd2000f8e403f */
[----:B------:R-:W-:Y:S01]  /*14f0*/  HGMMA.64x64x16.F32.BF16 R24, gdesc[UR4].tnspB, RZ, !UPT, gsb0 ;  /* 0x40e00000041879f0 */ /* 0x000fe2000c0018ff */
[----:B------:R-:W-:Y:S02]  /*1500*/  UIADD3 UR4, UR4, 0x2, URZ ;  /* 0x0000000204047890 */ /* 0x000fe4000fffe03f */
[----:B------:R-:W-:Y:S01]  /*1510*/  UIADD3 UR6, UR6, 0x80, URZ ;  /* 0x0000008006067890 */ /* 0x000fe2000fffe03f */
[----:B------:R-:W-:Y:S01]  /*1520*/  UMOV UR5, 0x80000020 ;  /* 0x8000002000057882 */ /* 0x000fe20000000000 */
[----:B------:R-:W-:Y:S01]  /*1530*/  UMOV UR7, 0x40000040 ;  /* 0x4000004000077882 */ /* 0x000fe20000000000 */
[----:B------:R-:W-:Y:S02]  /*1540*/  WARPGROUP.DEPBAR.LE gsb0, 0x0 ;  /* 0x00008000000079c5 */ /* 0x000fe40000010000 */
[----:B------:R-:W-:-:S06]  /*1550*/  WARPGROUP.ARRIVE ;  /* 0x00000000000079c5 */ /* 0x000fcc0000000000 */
[----:B------:R-:W-:Y:S03]  /*1560*/  HGMMA.64x64x16.F32.BF16 R24, gdesc[UR4].tnspB, R24, gsb0 ;  /* 0x40e00000041879f0 */ /* 0x000fe60008001818 */
[----:B------:R-:W-:Y:S02]  /*1570*/  WARPGROUP.DEPBAR.LE gsb0, 0x0 ;  /* 0x00008000000079c5 */ /* 0x000fe40000010000 */
[----:B------:R-:W-:Y:S05]  /*1580*/  @!P1 BRA `(.L_x_19) ;  /* 0x0000000000d89947 */ /* 0x000fea0003800000 */
[----:B------:R-:W-:Y:S02]  /*1590*/  UIADD3 UR4, UR39, 0x1, URZ ;  /* 0x0000000127047890 */ /* 0x000fe4000fffe03f */
[----:B------:R-:W-:Y:S02]  /*15a0*/  UMOV UR10, UR39 ;  /* 0x00000027000a7c82 */ /* 0x000fe40008000000 */
[----:B------:R-:W-:-:S04]  /*15b0*/  UISETP.NE.AND UP0, UPT, UR4, 0x12, UPT ;  /* 0x000000120400788c */ /* 0x000fc8000bf05270 */
[----:B------:R-:W-:Y:S02]  /*15c0*/  USEL UR5, URZ, 0x1, UP0 ;  /* 0x000000013f057887 */ /* 0x000fe40008000000 */
[----:B------:R-:W-:Y:S02]  /*15d0*/  USEL UR9, UR4, URZ, UP0 ;  /* 0x0000003f04097287 */ /* 0x000fe40008000000 */
[----:B------:R-:W-:-:S06]  /*15e0*/  ULOP3.LUT UR5, UR38, UR5, URZ, 0x3c, !UPT ;  /* 0x0000000526057292 */ /* 0x000fcc000f8e3c3f */
[----:B01----:R-:W-:-:S07]  /*15f0*/  IMAD.U32 R5, RZ, RZ, UR5 ;  /* 0x00000005ff057e24 */ /* 0x003fce000f8e00ff */
.L_x_26:
[----:B01----:R-:W-:Y:S05]  /*1600*/  @!P0 BRA `(.L_x_20) ;  /* 0x0000000000048947 */ /* 0x003fea0003800000 */
[----:B------:R-:W-:Y:S01]  /*1610*/  BPT.TRAP 0x1 ;  /* 0x000000040000795c */ /* 0x000fe20000300000 */
.L_x_20:
[----:B------:R-:W0:Y:S01]  /*1620*/  S2UR UR5, SR_CgaCtaId ;  /* 0x00000000000579c3 */ /* 0x000e220000008800 */
[----:B------:R-:W-:Y:S01]  /*1630*/  UMOV UR4, 0x400 ;  /* 0x0000040000047882 */ /* 0x000fe20000000000 */
[----:B------:R-:W-:Y:S01]  /*1640*/  SHF.L.U32 R3, R5, 0x1f, RZ ;  /* 0x0000001f05037819 */ /* 0x000fe200000006ff */
[----:B0-----:R-:W-:-:S04]  /*1650*/  ULEA UR11, UR5, UR4, 0x18 ;  /* 0x00000004050b7291 */ /* 0x001fc8000f8ec03f */
[----:B------:R-:W-:-:S09]  /*1660*/  ULEA UR4, UR9, UR11, 0x3 ;  /* 0x0000000b09047291 */ /* 0x000fd2000f8e183f */
[----:B------:R0:W1:Y:S01]  /*1670*/  SYNCS.PHASECHK.TRANS64.TRYWAIT P1, [UR4], R3 ;  /* 0x00000003ff0075a7 */ /* 0x0000620008020144 */
[----:B------:R-:W-:Y:S05]  /*1680*/  @!P0 BRA `(.L_x_21) ;  /* 0x0000000000048947 */ /* 0x000fea0003800000 */
[----:B------:R-:W-:Y:S01]  /*1690*/  BPT.TRAP 0x1 ;  /* 0x000000040000795c */ /* 0x000fe20000300000 */
.L_x_21:
[----:B-1----:R-:W-:Y:S05]  /*16a0*/  @P1 BRA `(.L_x_22) ;  /* 0x0000000000081947 */ /* 0x002fea0003800000 */
[----:B------:R-:W1:Y:S02]  /*16b0*/  SYNCS.PHASECHK.TRANS64.TRYWAIT P1, [UR4], R3 ;  /* 0x00000003ff0075a7 */ /* 0x000e640008020144 */
[----:B-1----:R-:W-:Y:S05]  /*16c0*/  @!P1 BRA `(.L_x_23) ;  /* 0x0000004c006c9947 */ /* 0x002fea0003800000 */
.L_x_22:
[----:B------:R-:W-:Y:S01]  /*16d0*/  ULEA UR4, UR9, UR41, 0x9 ;  /* 0x0000002909047291 */ /* 0x000fe2000f8e483f */
[----:B------:R-:W-:Y:S01]  /*16e0*/  WARPGROUP.ARRIVE ;  /* 0x00000000000079c5 */ /* 0x000fe20000000000 */
[----:B------:R-:W-:Y:S01]  /*16f0*/  ULEA UR6, UR9, UR8, 0x8 ;  /* 0x0000000809067291 */ /* 0x000fe2000f8e403f */
[----:B------:R-:W-:Y:S01]  /*1700*/  UMOV UR5, 0x80000020 ;  /* 0x8000002000057882 */ /* 0x000fe20000000000 */
[----:B------:R-:W-:-:S07]  /*1710*/  UMOV UR7, 0x40000040 ;  /* 0x4000004000077882 */ /* 0x000fce0000000000 */
[----:B------:R-:W-:Y:S01]  /*1720*/  HGMMA.64x64x16.F32.BF16 R24, gdesc[UR4].tnspB, R24, gsb0 ;  /* 0x40e00000041879f0 */ /* 0x000fe20008001818 */
        /* <DEDUP_REMOVED lines=9> */
[----:B------:R-:W-:Y:S01]  /*17c0*/  BPT.TRAP 0x1 ;  /* 0x000000040000795c */ /* 0x000fe20000300000 */
.L_x_24:
[----:B------:R-:W-:Y:S01]  /*17d0*/  ULEA UR4, UR10, UR11, 0x3 ;  /* 0x0000000b0a047291 */ /* 0x000fe2000f8e183f */
[----:B------:R-:W-:-:S03]  /*17e0*/  ISETP.GT.U32.AND P1, PT, R19, 0x1, PT ;  /* 0x000000011300780c */ /* 0x000fc60003f24070 */
[----:B------:R-:W-:-:S04]  /*17f0*/  UIADD3 UR4, UR4, 0x90, URZ ;  /* 0x0000009004047890 */ /* 0x000fc8000fffe03f */
[----:B------:R-:W-:-:S09]  /*1800*/  UPRMT UR4, URZ, 0x654, UR4 ;  /* 0x000006543f047896 */ /* 0x000fd20008000004 */
[----:B------:R-:W-:Y:S01]  /*1810*/  SYNCS.ARRIVE.TRANS64.RED.A1T0 RZ, [UR4], RZ ;  /* 0x000000ffffff79a7 */ /* 0x000fe20008100404 */
[----:B------:R-:W-:Y:S05]  /*1820*/  @P1 BRA `(.L_x_25) ;  /* 0x0000000000041947 */ /* 0x000fea0003800000 */
[----:B------:R-:W-:Y:S01]  /*1830*/  BPT.TRAP 0x1 ;  /* 0x000000040000795c */ /* 0x000fe20000300000 */
.L_x_25:
[----:B------:R-:W-:Y:S01]  /*1840*/  UIADD3 UR9, UR9, 0x1, URZ ;  /* 0x0000000109097890 */ /* 0x000fe2000fffe03f */
[C---:B------:R-:W-:Y:S01]  /*1850*/  ISETP.GT.AND P1, PT, R0.reuse, 0x1, PT ;  /* 0x000000010000780c */ /* 0x040fe20003f24270 */
[----:B------:R-:W-:Y:S01]  /*1860*/  UIADD3 UR10, UR10, 0x1, URZ ;  /* 0x000000010a0a7890 */ /* 0x000fe2000fffe03f */
[----:B------:R-:W-:Y:S01]  /*1870*/  VIADD R0, R0, 0xffffffff ;  /* 0xffffffff00007836 */ /* 0x000fe20000000000 */
[----:B------:R-:W-:Y:S02]  /*1880*/  UISETP.NE.AND UP0, UPT, UR9, 0x12, UPT ;  /* 0x000000120900788c */ /* 0x000fe4000bf05270 */
[----:B------:R-:W-:Y:S02]  /*1890*/  UISETP.NE.AND UP1, UPT, UR10, 0x12, UPT ;  /* 0x000000120a00788c */ /* 0x000fe4000bf25270 */
[----:B------:R-:W-:Y:S02]  /*18a0*/  USEL UR4, URZ, 0x1, UP0 ;  /* 0x000000013f047887 */ /* 0x000fe40008000000 */
[----:B------:R-:W-:-:S02]  /*18b0*/  USEL UR9, UR9, URZ, UP0 ;  /* 0x0000003f09097287 */ /* 0x000fc40008000000 */
[----:B------:R-:W-:Y:S02]  /*18c0*/  USEL UR10, UR10, URZ, UP1 ;  /* 0x0000003f0a0a7287 */ /* 0x000fe40008800000 */
[----:B------:R-:W-:Y:S01]  /*18d0*/  LOP3.LUT R5, R5, UR4, RZ, 0x3c, !PT ;  /* 0x0000000405057c12 */ /* 0x000fe2000f8e3cff */
[----:B------:R-:W-:Y:S09]  /*18e0*/  @P1 BRA `(.L_x_26) ;  /* 0xfffffffc00441947 */ /* 0x000ff2000383ffff */
.L_x_19:
[----:B------:R-:W2:Y:S02]  /*18f0*/  LDC R0, c[0x0][0x28c] ;  /* 0x0000a300ff007b82 */ /* 0x000ea40000000800 */
[----:B--2---:R-:W-:-:S13]  /*1900*/  ISETP.GE.AND P1, PT, R0, 0x1, PT ;  /* 0x000000010000780c */ /* 0x004fda0003f26270 */
[----:B------:R-:W-:Y:S05]  /*1910*/  @!P1 BRA `(.L_x_27) ;  /* 0x0000000000489947 */ /* 0x000fea0003800000 */
[----:B------:R-:W-:Y:S05]  /*1920*/  @!P0 BRA `(.L_x_28) ;  /* 0x0000000000048947 */ /* 0x000fea0003800000 */
[----:B------:R-:W-:Y:S01]  /*1930*/  BPT.TRAP 0x1 ;  /* 0x000000040000795c */ /* 0x000fe20000300000 */
.L_x_28:
[----:B------:R-:W2:Y:S01]  /*1940*/  S2UR UR7, SR_CgaCtaId ;  /* 0x00000000000779c3 */ /* 0x000ea20000008800 */
[----:B------:R-:W-:Y:S01]  /*1950*/  UISETP.LT.AND UP0, UPT, UR40, 0x1, UPT ;  /* 0x000000012800788c */ /* 0x000fe2000bf01270 */
[----:B------:R-:W-:-:S03]  /*1960*/  ISETP.GT.U32.AND P0, PT, R19, 0x1, PT ;  /* 0x000000011300780c */ /* 0x000fc60003f04070 */
[----:B------:R-:W-:-:S04]  /*1970*/  USEL UR6, UR40, 0x1, UP0 ;  /* 0x0000000128067887 */ /* 0x000fc80008000000 */
[----:B------:R-:W-:-:S04]  /*1980*/  UIADD3 UR6, UR39, UR40, -UR6 ;  /* 0x0000002827067290 */ /* 0x000fc8000fffe806 */
[----:B------:R-:W-:-:S04]  /*1990*/  UIMAD.WIDE.U32 UR4, UR6, 0x38e38e39, URZ ;  /* 0x38e38e39060478a5 */ /* 0x000fc8000f8e003f */
[----:B------:R-:W-:-:S03]  /*19a0*/  USHF.R.U32.HI UR4, URZ, 0x2, UR5 ;  /* 0x000000023f047899 */ /* 0x000fc60008011605 */
[----:B------:R-:W-:Y:S01]  /*19b0*/  UMOV UR5, 0x400 ;  /* 0x0000040000057882 */ /* 0x000fe20000000000 */
[----:B------:R-:W-:Y:S02]  /*19c0*/  UIMAD UR6, UR4, -0x12, UR6 ;  /* 0xffffffee040678a4 */ /* 0x000fe4000f8e0206 */
[----:B--2---:R-:W-:-:S04]  /*19d0*/  ULEA UR5, UR7, UR5, 0x18 ;  /* 0x0000000507057291 */ /* 0x004fc8000f8ec03f */
[----:B------:R-:W-:-:S04]  /*19e0*/  ULEA UR6, UR6, UR5, 0x3 ;  /* 0x0000000506067291 */ /* 0x000fc8000f8e183f */
[----:B------:R-:W-:-:S04]  /*19f0*/  UIADD3 UR6, UR6, 0x90, URZ ;  /* 0x0000009006067890 */ /* 0x000fc8000fffe03f */
[----:B------:R-:W-:-:S09]  /*1a00*/  UPRMT UR6, URZ, 0x654, UR6 ;  /* 0x000006543f067896 */ /* 0x000fd20008000006 */
[----:B------:R-:W-:Y:S01]  /*1a10*/  SYNCS.ARRIVE.TRANS64.RED.A1T0 RZ, [UR6], RZ ;  /* 0x000000ffffff79a7 */ /* 0x000fe20008100406 */
[----:B------:R-:W-:Y:S05]  /*1a20*/  @P0 BRA `(.L_x_27) ;  /* 0x0000000000040947 */ /* 0x000fea0003800000 */
[----:B------:R-:W-:Y:S01]  /*1a30*/  BPT.TRAP 0x1 ;  /* 0x000000040000795c */ /* 0x000fe20000300000 */
.L_x_27:
[----:B------:R-:W2:Y:S01]  /*1a40*/  LDC R6, c[0x0][0x288] ;  /* 0x0000a200ff067b82 */ /* 0x000ea20000000800 */
[C---:B01----:R-:W-:Y:S01]  /*1a50*/  LOP3.LUT R5, R18.reuse, 0x3, RZ, 0xc0, !PT ;  /* 0x0000000312057812 */ /* 0x043fe200078ec0ff */
[----:B------:R-:W-:Y:S01]  /*1a60*/  IMAD.SHL.U32 R59, R59, 0x40, RZ ;  /* 0x000000403b3b7824 */ /* 0x000fe200078e00ff */
[----:B------:R-:W-:Y:S01]  /*1a70*/  UIADD3 UR39, UR40, UR39, URZ ;  /* 0x0000002728277290 */ /* 0x000fe2000fffe03f */
[----:B------:R-:W-:Y:S01]  /*1a80*/  SHF.R.U32.HI R3, RZ, 0x2, R18 ;  /* 0x00000002ff037819 */ /* 0x000fe20000011612 */
[C---:B------:R-:W-:Y:S01]  /*1a90*/  IMAD.SHL.U32 R10, R18.reuse, 0x2, RZ ;  /* 0x00000002120a7824 */ /* 0x040fe200078e00ff */
[----:B------:R-:W-:Y:S01]  /*1aa0*/  LOP3.LUT R4, R18, 0x60, RZ, 0xc0, !PT ;  /* 0x0000006012047812 */ /* 0x000fe200078ec0ff */
[----:B------:R-:W-:Y:S01]  /*1ab0*/  UISETP.GT.U32.AND UP0, UPT, UR39, 0x11, UPT ;  /* 0x000000112700788c */ /* 0x000fe2000bf04070 */
[----:B------:R-:W-:Y:S01]  /*1ac0*/  LOP3.LUT R0, R22, 0x1, RZ, 0xc0, !PT ;  /* 0x0000000116007812 */ /* 0x000fe200078ec0ff */
[----:B------:R-:W-:Y:S01]  /*1ad0*/  ULDC UR7, c[0x0][0x284] ;  /* 0x0000a10000077ab9 */ /* 0x000fe20000000800 */
[----:B------:R-:W-:Y:S01]  /*1ae0*/  LOP3.LUT R3, R3, 0x7, RZ, 0xc0, !PT ;  /* 0x0000000703037812 */ /* 0x000fe200078ec0ff */
[----:B------:R-:W-:Y:S01]  /*1af0*/  UISETP.LT.U32.AND UP0, UPT, UR40, 0x12, UP0 ;  /* 0x000000122800788c */ /* 0x000fe20008701070 */
[----:B------:R-:W-:Y:S01]  /*1b00*/  SHF.R.U32.HI R4, RZ, 0x1, R4 ;  /* 0x00000001ff047819 */ /* 0x000fe20000011604 */
[----:B------:R-:W-:Y:S01]  /*1b10*/  IMAD.SHL.U32 R8, R0, 0x40, RZ ;  /* 0x0000004000087824 */ /* 0x000fe200078e00ff */
[----:B------:R-:W-:Y:S01]  /*1b20*/  UISETP.GE.U32.AND UP1, UPT, UR40, 0x12, UPT ;  /* 0x000000122800788c */ /* 0x000fe2000bf26070 */
[----:B------:R-:W-:Y:S01]  /*1b30*/  SHF.R.S32.HI R15, RZ, 0x1f, R57 ;  /* 0x0000001fff0f7819 */ /* 0x000fe20000011439 */
[----:B------:R-:W-:Y:S01]  /*1b40*/  ULDC.64 UR8, c[0x0][0x5d0] ;  /* 0x0001740000087ab9 */ /* 0x000fe20000000a00 */
[--C-:B------:R-:W-:Y:S01]  /*1b50*/  IADD3 R7, RZ, -R4, -R3.reuse ;  /* 0x80000004ff077210 */ /* 0x100fe20007ffe803 */
[----:B------:R-:W-:Y:S01]  /*1b60*/  UIMAD.WIDE.U32 UR4, UR39, 0x38e38e39, URZ ;  /* 0x38e38e39270478a5 */ /* 0x000fe2000f8e003f */
[C---:B------:R-:W-:Y:S01]  /*1b70*/  LOP3.LUT R10, R59.reuse, 0x6, R10, 0xf8, !PT ;  /* 0x000000063b0a7812 */ /* 0x040fe200078ef80a */
[----:B------:R-:W-:Y:S01]  /*1b80*/  USEL UR6, URZ, 0x1, !UP0 ;  /* 0x000000013f067887 */ /* 0x000fe2000c000000 */
[----:B------:R-:W-:Y:S01]  /*1b90*/  LOP3.LUT R3, R8, 0x40, R3, 0xe2, !PT ;  /* 0x0000004008037812 */ /* 0x000fe200078ee203 */
[C---:B------:R-:W-:Y:S01]  /*1ba0*/  IMAD.WIDE R8, R58.reuse, 0x80, RZ ;  /* 0x000000803a087825 */ /* 0x040fe200078e02ff */
[----:B------:R-:W-:Y:S01]  /*1bb0*/  SHF.R.S32.HI R11, RZ, 0x1f, R10 ;  /* 0x0000001fff0b7819 */ /* 0x000fe2000001140a */
[----:B------:R-:W-:Y:S01]  /*1bc0*/  USHF.R.U32.HI UR4, URZ, 0x2, UR5 ;  /* 0x000000023f047899 */ /* 0x000fe20008011605 */
[----:B--2---:R-:W-:Y:S01]  /*1bd0*/  ISETP.GE.AND P0, PT, R59, R6, PT ;  /* 0x000000063b00720c */ /* 0x004fe20003f06270 */
[----:B------:R-:W-:Y:S01]  /*1be0*/  IMAD R12, R5, -0x2, R6 ;  /* 0xfffffffe050c7824 */ /* 0x000fe200078e0206 */
[----:B------:R-:W-:Y:S01]  /*1bf0*/  ULOP3.LUT UR38, UR38, UR6, URZ, 0x3c, !UPT ;  /* 0x0000000626267292 */ /* 0x000fe2000f8e3c3f */
[----:B------:R-:W-:Y:S01]  /*1c00*/  IMAD.SHL.U32 R5, R58, 0x80, RZ ;  /* 0x000000803a057824 */ /* 0x000fe200078e00ff */
[----:B------:R-:W-:Y:S01]  /*1c10*/  LOP3.LUT R73, R8, R3, R4, 0xfe, !PT ;  /* 0x0000000308497212 */ /* 0x000fe200078efe04 */
[----:B------:R-:W-:Y:S01]  /*1c20*/  IMAD R6, R15, UR8, RZ ;  /* 0x000000080f067c24 */ /* 0x000fe2000f8e02ff */
[----:B------:R-:W-:Y:S01]  /*1c30*/  UIMAD UR39, UR4, -0x12, UR39 ;  /* 0xffffffee042778a4 */ /* 0x000fe2000f8e0227 */
[----:B------:R-:W-:Y:S01]  /*1c40*/  IMAD R0, R0, -0x40, R7 ;  /* 0xffffffc000007824 */ /* 0x000fe200078e0207 */
[----:B------:R-:W-:Y:S01]  /*1c50*/  ISETP.GE.OR P0, PT, R5, UR7, P0 ;  /* 0x0000000705007c0c */ /* 0x000fe20008706670 */
[C---:B------:R-:W-:Y:S01]  /*1c60*/  IMAD R13, R57.reuse, UR9, R6 ;  /* 0x00000009390d7c24 */ /* 0x040fe2000f8e0206 */
[----:B------:R-:W-:Y:S01]  /*1c70*/  @UP1 ULOP3.LUT UR38, UR38, 0x1, UR4, 0x78, !UPT ;  /* 0x0000000126261892 */ /* 0x000fe2000f8e7804 */
[----:B------:R-:W-:Y:S01]  /*1c80*/  IMAD.WIDE.U32 R6, R57, UR8, R10 ;  /* 0x0000000839067c25 */ /* 0x000fe2000f8e000a */
[----:B------:R-:W-:-:S03]  /*1c90*/  IADD3 R3, -R5, UR7, R0 ;  /* 0x0000000705037c10 */ /* 0x000fc6000fffe100 */
[----:B------:R-:W-:Y:S02]  /*1ca0*/  IMAD.IADD R7, R7, 0x1, R13 ;  /* 0x0000000107077824 */ /* 0x000fe400078e020d */
[----:B------:R-:W-:Y:S02]  /*1cb0*/  IMAD.IADD R4, R12, 0x1, -R59 ;  /* 0x000000010c047824 */ /* 0x000fe400078e0a3b */
[----:B------:R-:W-:Y:S02]  /*1cc0*/  IMAD.MOV.U32 R0, RZ, RZ, -0x1 ;  /* 0xffffffffff007424 */ /* 0x000fe400078e00ff */
[----:B------:R-:W-:Y:S05]  /*1cd0*/  @P0 BRA `(.L_x_29) ;  /* 0x0000002000a40947 */ /* 0x000fea0003800000 */
[----:B------:R-:W0:Y:S01]  /*1ce0*/  LDC.64 R66, c[0x0][0x5c8] ;  /* 0x00017200ff427b82 */ /* 0x000e220000000a00 */
[----:B-----5:R-:W-:Y:S01]  /*1cf0*/  FSETP.NEU.AND P0, PT, R56, RZ, PT ;  /* 0x000000ff3800720b */ /* 0x020fe20003f0d000 */
[----:B------:R-:W-:Y:S01]  /*1d00*/  BSSY B0, `(.L_x_29) ;  /* 0x0000226000007945 */ /* 0x000fe20003800000 */
[----:B------:R-:W-:-:S04]  /*1d10*/  ISETP.GT.AND P2, PT, R4, RZ, PT ;  /* 0x000000ff0400720c */ /* 0x000fc80003f44270 */
[----:B------:R-:W-:Y:S01]  /*1d20*/  ISETP.GT.AND P1, PT, R3, RZ, P2 ;  /* 0x000000ff0300720c */ /* 0x000fe20001724270 */
[-C--:B0-----:R-:W-:Y:S02]  /*1d30*/  IMAD R12, R9, R66.reuse, RZ ;  /* 0x00000042090c7224 */ /* 0x081fe400078e02ff */
[----:B------:R-:W-:-:S04]  /*1d40*/  IMAD.WIDE.U32 R58, R73, R66, R6 ;  /* 0x00000042493a7225 */ /* 0x000fc800078e0006 */
[----:B------:R-:W-:-:S04]  /*1d50*/  IMAD R5, R73, R67, R12 ;  /* 0x0000004349057224 */ /* 0x000fc800078e020c */
[----:B------:R-:W-:Y:S01]  /*1d60*/  IMAD.IADD R75, R59, 0x1, R5 ;  /* 0x000000013b4b7824 */ /* 0x000fe200078e0205 */
[----:B------:R-:W-:Y:S06]  /*1d70*/  @!P0 BRA `(.L_x_30) ;  /* 0x0000001400e88947 */ /* 0x000fec0003800000 */
[----:B------:R-:W0:Y:S01]  /*1d80*/  LDC.64 R64, c[0x0][0x5b8] ;  /* 0x00016e00ff407b82 */ /* 0x000e220000000a00 */
[----:B------:R-:W-:-:S07]  /*1d90*/  ULDC.64 UR4, c[0x0][0x5c0] ;  /* 0x0001700000047ab9 */ /* 0x000fce0000000a00 */
[----:B------:R-:W1:Y:S08]  /*1da0*/  LDC.64 R68, c[0x0][0x5b0] ;  /* 0x00016c00ff447b82 */ /* 0x000e700000000a00 */
[----:B------:R-:W2:Y:S01]  /*1db0*/  LDC.64 R70, c[0x0][0x5a8] ;  /* 0x00016a00ff467b82 */ /* 0x000ea20000000a00 */
[-C--:B0-----:R-:W-:Y:S02]  /*1dc0*/  IMAD R6, R15, R64.reuse, RZ ;  /* 0x000000400f067224 */ /* 0x081fe400078e02ff */
[----:B------:R-:W-:-:S04]  /*1dd0*/  IMAD.WIDE.U32 R60, R57, R64, R10 ;  /* 0x00000040393c7225 */ /* 0x000fc800078e000a */
[----:B------:R-:W-:Y:S02]  /*1de0*/  IMAD R63, R57, R65, R6 ;  /* 0x00000041393f7224 */ /* 0x000fe400078e0206 */
[-C--:B-1----:R-:W-:Y:S02]  /*1df0*/  IMAD R8, R9, R68.reuse, RZ ;  /* 0x0000004409087224 */ /* 0x082fe400078e02ff */
[----:B------:R-:W-:Y:S02]  /*1e00*/  IMAD.IADD R13, R61, 0x1, R63 ;  /* 0x000000013d0d7824 */ /* 0x000fe400078e023f */
[----:B------:R-:W-:Y:S02]  /*1e10*/  IMAD.MOV.U32 R12, RZ, RZ, R60 ;  /* 0x000000ffff0c7224 */ /* 0x000fe400078e003c */
[C---:B------:R-:W-:Y:S02]  /*1e20*/  IMAD R65, R73.reuse, R69, R8 ;  /* 0x0000004549417224 */ /* 0x040fe400078e0208 */
[----:B------:R-:W-:-:S04]  /*1e30*/  IMAD.WIDE.U32 R6, R73, R68, R12 ;  /* 0x0000004449067225 */ /* 0x000fc800078e000c */
[----:B------:R-:W-:Y:S01]  /*1e40*/  IMAD.IADD R5, R7, 0x1, R65 ;  /* 0x0000000107057824 */ /* 0x000fe200078e0241 */
[----:B--2---:R-:W-:-:S04]  /*1e50*/  LEA R14, P0, R6, R70, 0x1 ;  /* 0x00000046060e7211 */ /* 0x004fc800078008ff */
[----:B------:R-:W-:-:S05]  /*1e60*/  LEA.HI.X R15, R6, R71, R5, 0x1, P0 ;  /* 0x00000047060f7211 */ /* 0x000fca00000f0c05 */
[----:B------:R0:W2:Y:S01]  /*1e70*/  @P1 LDG.E.LTC128B.U16 R5, desc[UR36][R14.64] ;  /* 0x000000240e051981 */ /* 0x0000a2000c1e1520 */
[----:B------:R-:W-:Y:S01]  /*1e80*/  LEA R8, P0, R58, UR4, 0x1 ;  /* 0x000000043a087c11 */ /* 0x000fe2000f8008ff */
[----:B------:R-:W-:Y:S01]  /*1e90*/  IMAD.WIDE.U32 R6, R73, R68, R10 ;  /* 0x0000004449067225 */ /* 0x000fe200078e000a */
[----:B------:R-:W-:Y:S03]  /*1ea0*/  BSSY B1, `(.L_x_31) ;  /* 0x0000012000017945 */ /* 0x000fe60003800000 */
[----:B------:R-:W-:Y:S02]  /*1eb0*/  IMAD.IADD R7, R65, 0x1, R7 ;  /* 0x0000000141077824 */ /* 0x000fe400078e0207 */
[----:B------:R-:W-:Y:S01]  /*1ec0*/  IMAD.WIDE.U32 R20, R57, R64, R6 ;  /* 0x0000004039147225 */ /* 0x000fe200078e0006 */
[----:B0-----:R-:W-:-:S03]  /*1ed0*/  SHF.L.U64.HI R15, R68, 0x3, R69 ;  /* 0x00000003440f7819 */ /* 0x001fc60000010245 */
[----:B------:R-:W-:Y:S01]  /*1ee0*/  IMAD.IADD R7, R63, 0x1, R21 ;  /* 0x000000013f077824 */ /* 0x000fe200078e0215 */
[----:B------:R-:W-:Y:S01]  /*1ef0*/  LEA R6, P4, R20, R70, 0x1 ;  /* 0x0000004614067211 */ /* 0x000fe200078808ff */
[----:B------:R-:W-:-:S03]  /*1f00*/  IMAD.SHL.U32 R14, R68, 0x8, RZ ;  /* 0x00000008440e7824 */ /* 0x000fc600078e00ff */
[----:B------:R-:W-:Y:S01]  /*1f10*/  LEA.HI.X R7, R20, R71, R7, 0x1, P4 ;  /* 0x0000004714077211 */ /* 0x000fe200020f0c07 */
[----:B--2---:R-:W-:-:S04]  /*1f20*/  IMAD.U32 R9, R5, 0x10000, RZ ;  /* 0x0001000005097824 */ /* 0x004fc800078e00ff */
[----:B------:R-:W-:-:S04]  /*1f30*/  FMUL R9, R9, R56 ;  /* 0x0000003809097220 */ /* 0x000fc80000400000 */
[----:B------:R-:W-:Y:S01]  /*1f40*/  FFMA R24, R24, R23, R9 ;  /* 0x0000001718187223 */ /* 0x000fe20000000009 */
[----:B------:R-:W-:Y:S02]  /*1f50*/  LEA.HI.X R9, R58, UR5, R75, 0x1, P0 ;  /* 0x000000053a097c11 */ /* 0x000fe400080f0c4b */
[----:B------:R-:W-:Y:S02]  /*1f60*/  ISETP.GT.AND P0, PT, R4, 0x1, PT ;  /* 0x000000010400780c */ /* 0x000fe40003f04270 */
[----:B------:R-:W-:Y:S02]  /*1f70*/  F2FP.BF16.F32.PACK_AB R24, RZ, R24 ;  /* 0x00000018ff18723e */ /* 0x000fe400000010ff */
[----:B------:R-:W-:-:S03]  /*1f80*/  ISETP.GT.AND P3, PT, R3, RZ, P0 ;  /* 0x000000ff0300720c */ /* 0x000fc60000764270 */
[----:B------:R0:W-:Y:S10]  /*1f90*/  @P1 STG.E.U16 desc[UR36][R8.64], R24 ;  /* 0x0000001808001986 */ /* 0x0001f4000c101524 */
[----:B------:R-:W-:Y:S05]  /*1fa0*/  @!P3 BRA `(.L_x_32) ;  /* 0x000000000004b947 */ /* 0x000fea0003800000 */
[----:B------:R1:W5:Y:S02]  /*1fb0*/  LDG.E.LTC128B.U16 R5, desc[UR36][R6.64+0x2] ;  /* 0x0000022406057981 */ /* 0x000364000c1e1520 */
.L_x_32:
[----:B------:R-:W-:Y:S05]  /*1fc0*/  BSYNC B1 ;  /* 0x0000000000017941 */ /* 0x000fea0003800000 */
.L_x_31:
[----:B-----5:R-:W-:Y:S01]  /*1fd0*/  IMAD.U32 R59, R5, 0x10000, RZ ;  /* 0x00010000053b7824 */ /* 0x020fe200078e00ff */
[----:B------:R-:W-:Y:S01]  /*1fe0*/  ISETP.GT.AND P2, PT, R3, 0x8, P2 ;  /* 0x000000080300780c */ /* 0x000fe20001744270 */
[----:B------:R-:W-:Y:S01]  /*1ff0*/  IMAD.WIDE.U32 R20, R73, R68, R14 ;  /* 0x0000004449147225 */ /* 0x000fe200078e000e */
[----:B0-----:R-:W-:-:S03]  /*2000*/  PRMT R24, R5, 0x7610, R24 ;  /* 0x0000761005187816 */ /* 0x001fc60000000018 */
[----:B------:R-:W-:Y:S01]  /*2010*/  FMUL R12, R59, R56 ;  /* 0x000000383b0c7220 */ /* 0x000fe20000400000 */
[----:B------:R-:W-:Y:S01]  /*2020*/  IMAD.IADD R65, R65, 0x1, R21 ;  /* 0x0000000141417824 */ /* 0x000fe200078e0215 */
[----:B------:R-:W-:Y:S02]  /*2030*/  IADD3 R60, P1, R60, R20, RZ ;  /* 0x000000143c3c7210 */ /* 0x000fe40007f3e0ff */
[----:B------:R-:W-:-:S03]  /*2040*/  FFMA R12, R25, R23, R12 ;  /* 0x00000017190c7223 */ /* 0x000fc6000000000c */
[----:B------:R-:W-:Y:S02]  /*2050*/  IMAD.X R13, R65, 0x1, R13, P1 ;  /* 0x00000001410d7824 */ /* 0x000fe400008e060d */
[----:B------:R-:W-:Y:S02]  /*2060*/  F2FP.BF16.F32.PACK_AB R12, RZ, R12 ;  /* 0x0000000cff0c723e */ /* 0x000fe400000010ff */
[----:B------:R-:W-:Y:S02]  /*2070*/  LEA R14, P1, R60, R70, 0x1 ;  /* 0x000000463c0e7211 */ /* 0x000fe400078208ff */
[----:B------:R-:W-:Y:S02]  /*2080*/  PRMT R21, R12, 0x7610, R21 ;  /* 0x000076100c157816 */ /* 0x000fe40000000015 */
[----:B------:R-:W-:-:S03]  /*2090*/  LEA.HI.X R15, R60, R71, R13, 0x1, P1 ;  /* 0x000000473c0f7211 */ /* 0x000fc600008f0c0d */
[----:B------:R0:W-:Y:S04]  /*20a0*/  @P3 STG.E.U16 desc[UR36][R8.64+0x2], R21 ;  /* 0x0000021508003986 */ /* 0x0001e8000c101524 */
[----:B------:R-:W2:Y:S01]  /*20b0*/  @P2 LDG.E.LTC128B.U16 R24, desc[UR36][R14.64] ;  /* 0x000000240e182981 */ /* 0x000ea2000c1e1520 */
[----:B------:R-:W-:Y:S01]  /*20c0*/  IADD3 R20, P1, R10, R20, RZ ;  /* 0x000000140a147210 */ /* 0x000fe20007f3e0ff */
[----:B------:R-:W-:Y:S01]  /*20d0*/  BSSY B1, `(.L_x_33) ;  /* 0x0000011000017945 */ /* 0x000fe20003800000 */
[C---:B------:R-:W-:Y:S02]  /*20e0*/  SHF.L.U64.HI R13, R66.reuse, 0x4, R67 ;  /* 0x00000004420d7819 */ /* 0x040fe40000010243 */
[----:B------:R-:W-:Y:S01]  /*20f0*/  ISETP.GT.AND P0, PT, R3, 0x8, P0 ;  /* 0x000000080300780c */ /* 0x000fe20000704270 */
[----:B0-----:R-:W-:Y:S01]  /*2100*/  IMAD.X R21, R11, 0x1, R65, P1 ;  /* 0x000000010b157824 */ /* 0x001fe200008e0641 */
[----:B------:R-:W-:Y:S01]  /*2110*/  LEA R12, P1, R66, R8, 0x4 ;  /* 0x00000008420c7211 */ /* 0x000fe200078220ff */
[----:B------:R-:W-:-:S04]  /*2120*/  IMAD.WIDE.U32 R20, R57, R64, R20 ;  /* 0x0000004039147225 */ /* 0x000fc800078e0014 */
[----:B------:R-:W-:Y:S01]  /*2130*/  IMAD.X R13, R13, 0x1, R9, P1 ;  /* 0x000000010d0d7824 */ /* 0x000fe200008e0609 */
[----:B------:R-:W-:Y:S01]  /*2140*/  LEA R10, P3, R20, R70, 0x1 ;  /* 0x00000046140a7211 */ /* 0x000fe200078608ff */
[----:B------:R-:W-:-:S05]  /*2150*/  IMAD.IADD R11, R63, 0x1, R21 ;  /* 0x000000013f0b7824 */ /* 0x000fca00078e0215 */
[----:B------:R-:W-:Y:S01]  /*2160*/  LEA.HI.X R11, R20, R71, R11, 0x1, P3 ;  /* 0x00000047140b7211 */ /* 0x000fe200018f0c0b */
[----:B--2---:R-:W-:-:S04]  /*2170*/  IMAD.U32 R5, R24, 0x10000, RZ ;  /* 0x0001000018057824 */ /* 0x004fc800078e00ff */
[----:B------:R-:W-:-:S04]  /*2180*/  FMUL R5, R5, R56 ;  /* 0x0000003805057220 */ /* 0x000fc80000400000 */
[----:B------:R-:W-:-:S05]  /*2190*/  FFMA R5, R26, R23, R5 ;  /* 0x000000171a057223 */ /* 0x000fca0000000005 */
[----:B------:R-:W-:-:S05]  /*21a0*/  F2FP.BF16.F32.PACK_AB R5, RZ, R5 ;  /* 0x00000005ff05723e */ /* 0x000fca00000010ff */
[----:B------:R0:W-:Y:S01]  /*21b0*/  @P2 STG.E.U16 desc[UR36][R12.64], R5 ;  /* 0x000000050c002986 */ /* 0x0001e2000c101524 */
[----:B------:R-:W-:Y:S05]  /*21c0*/  @!P0 BRA `(.L_x_34) ;  /* 0x0000000000048947 */ /* 0x000fea0003800000 */
[----:B------:R2:W5:Y:S02]  /*21d0*/  LDG.E.LTC128B.U16 R24, desc[UR36][R10.64+0x2] ;  /* 0x000002240a187981 */ /* 0x000564000c1e1520 */
.L_x_34:
[----:B------:R-:W-:Y:S05]  /*21e0*/  BSYNC B1 ;  /* 0x0000000000017941 */ /* 0x000fea0003800000 */
.L_x_33:
[----:B0----5:R-:W-:Y:S01]  /*21f0*/  IMAD.U32 R5, R24, 0x10000, RZ ;  /* 0x0001000018057824 */ /* 0x021fe200078e00ff */
[----:B------:R-:W-:Y:S01]  /*2200*/  ISETP.GT.AND P1, PT, R4, 0x8, PT ;  /* 0x000000080400780c */ /* 0x000fe20003f24270 */
[----:B------:R-:W-:Y:S02]  /*2210*/  BSSY B1, `(.L_x_35) ;  /* 0x0000008000017945 */ /* 0x000fe40003800000 */
[----:B------:R-:W-:Y:S01]  /*2220*/  FMUL R14, R5, R56 ;  /* 0x00000038050e7220 */ /* 0x000fe20000400000 */
[----:B------:R-:W-:-:S03]  /*2230*/  ISETP.GT.AND P2, PT, R3, RZ, P1 ;  /* 0x000000ff0300720c */ /* 0x000fc60000f44270 */
[----:B------:R-:W-:-:S05]  /*2240*/  FFMA R14, R27, R23, R14 ;  /* 0x000000171b0e7223 */ /* 0x000fca000000000e */
[----:B------:R-:W-:-:S05]  /*2250*/  F2FP.BF16.F32.PACK_AB R14, RZ, R14 ;  /* 0x0000000eff0e723e */ /* 0x000fca00000010ff */
[----:B------:R0:W-:Y:S01]  /*2260*/  @P0 STG.E.U16 desc[UR36][R12.64+0x2], R14 ;  /* 0x0000020e0c000986 */ /* 0x0001e2000c101524 */
[----:B------:R-:W-:Y:S05]  /*2270*/  @!P2 BRA `(.L_x_36) ;  /* 0x000000000004a947 */ /* 0x000fea0003800000 */
[----:B------:R3:W5:Y:S02]  /*2280*/  LDG.E.LTC128B.U16 R24, desc[UR36][R6.64+0x10] ;  /* 0x0000102406187981 */ /* 0x000764000c1e1520 */
.L_x_36:
[----:B------:R-:W-:Y:S05]  /*2290*/  BSYNC B1 ;  /* 0x0000000000017941 */ /* 0x000fea0003800000 */
.L_x_35:
[----:B-----5:R-:W-:Y:S01]  /*22a0*/  IMAD.U32 R5, R24, 0x10000, RZ ;  /* 0x0001000018057824 */ /* 0x020fe200078e00ff */
        /* <DEDUP_REMOVED lines=9> */
.L_x_38:
[----:B------:R-:W-:Y:S05]  /*2340*/  BSYNC B1 ;  /* 0x0000000000017941 */ /* 0x000fea0003800000 */
.L_x_37:
[----:B----45:R-:W-:Y:S01]  /*2350*/  IMAD.U32 R5, R24, 0x10000, RZ ;  /* 0x0001000018057824 */ /* 0x030fe200078e00ff */
[----:B------:R-:W-:Y:S01]  /*2360*/  ISETP.GT.AND P1, PT, R3, 0x8, P1 ;  /* 0x000000080300780c */ /* 0x000fe20000f24270 */
[----:B------:R-:W-:Y:S02]  /*2370*/  BSSY B1, `(.L_x_39) ;  /* 0x0000007000017945 */ /* 0x000fe40003800000 */
[----:B0-----:R-:W-:-:S04]  /*2380*/  FMUL R14, R5, R56 ;  /* 0x00000038050e7220 */ /* 0x001fc80000400000 */
[----:B------:R-:W-:-:S05]  /*2390*/  FFMA R14, R29, R23, R14 ;  /* 0x000000171d0e7223 */ /* 0x000fca000000000e */
[----:B------:R-:W-:-:S05]  /*23a0*/  F2FP.BF16.F32.PACK_AB R14, RZ, R14 ;  /* 0x0000000eff0e723e */ /* 0x000fca00000010ff */
[----:B------:R0:W-:Y:S01]  /*23b0*/  @P3 STG.E.U16 desc[UR36][R8.64+0x12], R14 ;  /* 0x0000120e08003986 */ /* 0x0001e2000c101524 */
[----:B------:R-:W-:Y:S05]  /*23c0*/  @!P1 BRA `(.L_x_40) ;  /* 0x0000000000049947 */ /* 0x000fea0003800000 */
[----:B------:R4:W5:Y:S02]  /*23d0*/  LDG.E.LTC128B.U16 R24, desc[UR36][R10.64+0x10] ;  /* 0x000010240a187981 */ /* 0x000964000c1e1520 */
.L_x_40:
[----:B------:R-:W-:Y:S05]  /*23e0*/  BSYNC B1 ;  /* 0x0000000000017941 */ /* 0x000fea0003800000 */
.L_x_39:
[----:B-----5:R-:W-:Y:S01]  /*23f0*/  IMAD.U32 R5, R24, 0x10000, RZ ;  /* 0x0001000018057824 */ /* 0x020fe200078e00ff */
[----:B------:R-:W-:Y:S01]  /*2400*/  ISETP.GT.AND P0, PT, R3, 0x8, P0 ;  /* 0x000000080300780c */ /* 0x000fe20000704270 */
[----:B------:R-:W-:Y:S02]  /*2410*/  BSSY B1, `(.L_x_41) ;  /* 0x0000007000017945 */ /* 0x000fe40003800000 */
[----:B------:R-:W-:-:S04]  /*2420*/  FMUL R5, R5, R56 ;  /* 0x0000003805057220 */ /* 0x000fc80000400000 */
[----:B------:R-:W-:-:S05]  /*2430*/  FFMA R5, R30, R23, R5 ;  /* 0x000000171e057223 */ /* 0x000fca0000000005 */
[----:B------:R-:W-:-:S05]  /*2440*/  F2FP.BF16.F32.PACK_AB R5, RZ, R5 ;  /* 0x00000005ff05723e */ /* 0x000fca00000010ff */
[----:B------:R0:W-:Y:S01]  /*2450*/  @P1 STG.E.U16 desc[UR36][R12.64+0x10], R5 ;  /* 0x000010050c001986 */ /* 0x0001e2000c101524 */
[----:B------:R-:W-:Y:S05]  /*2460*/  @!P0 BRA `(.L_x_42) ;  /* 0x0000000000048947 */ /* 0x000fea0003800000 */
[----:B------:R0:W5:Y:S02]  /*2470*/  LDG.E.LTC128B.U16 R24, desc[UR36][R10.64+0x12] ;  /* 0x000012240a187981 */ /* 0x000164000c1e1520 */
.L_x_42:
[----:B------:R-:W-:Y:S05]  /*2480*/  BSYNC B1 ;  /* 0x0000000000017941 */ /* 0x000fea0003800000 */
.L_x_41:
        /* <DEDUP_REMOVED lines=10> */
.L_x_44:
[----:B------:R-:W-:Y:S05]  /*2530*/  BSYNC B1 ;  /* 0x0000000000017941 */ /* 0x000fea0003800000 */
.L_x_43:
        /* <DEDUP_REMOVED lines=10> */
.L_x_46:
[----:B------:R-:W-:Y:S05]  /*25e0*/  BSYNC B1 ;  /* 0x0000000000017941 */ /* 0x000fea0003800000 */
.L_x_45:
[----:B0----5:R-:W-:Y:S01]  /*25f0*/  IMAD.U32 R5, R24, 0x10000, RZ ;  /* 0x0001000018057824 */ /* 0x021fe200078e00ff */
        /* <DEDUP_REMOVED lines=8> */
.L_x_48:
[----:B------:R-:W-:Y:S05]  /*2680*/  BSYNC B1 ;  /* 0x0000000000017941 */ /* 0x000fea0003800000 */
.L_x_47:
        /* <DEDUP_REMOVED lines=9> */
.L_x_50:
[----:B------:R-:W-:Y:S05]  /*2720*/  BSYNC B1 ;  /* 0x0000000000017941 */ /* 0x000fea0003800000 */
.L_x_49:
        /* <DEDUP_REMOVED lines=10> */
.L_x_52:
[----:B------:R-:W-:Y:S05]  /*27d0*/  BSYNC B1 ;  /* 0x0000000000017941 */ /* 0x000fea0003800000 */
.L_x_51:
        /* <DEDUP_REMOVED lines=10> */
.L_x_54:
[----:B------:R-:W-:Y:S05]  /*2880*/  BSYNC B1 ;  /* 0x0000000000017941 */ /* 0x000fea0003800000 */
.L_x_53:
        /* <DEDUP_REMOVED lines=9> */
.L_x_56:
[----:B------:R-:W-:Y:S05]  /*2920*/  BSYNC B1 ;  /* 0x0000000000017941 */ /* 0x000fea0003800000 */
.L_x_55:
        /* <DEDUP_REMOVED lines=9> */
.L_x_58:
[----:B------:R-:W-:Y:S05]  /*29c0*/  BSYNC B1 ;  /* 0x0000000000017941 */ /* 0x000fea0003800000 */
.L_x_57:
        /* <DEDUP_REMOVED lines=10> */
.L_x_60:
[----:B------:R-:W-:Y:S05]  /*2a70*/  BSYNC B1 ;  /* 0x0000000000017941 */ /* 0x000fea0003800000 */
.L_x_59:
        /* <DEDUP_REMOVED lines=10> */
.L_x_62:
[----:B------:R-:W-:Y:S05]  /*2b20*/  BSYNC B1 ;  /* 0x0000000000017941 */ /* 0x000fea0003800000 */
.L_x_61:
        /* <DEDUP_REMOVED lines=9> */
.L_x_64:
[----:B------:R-:W-:Y:S05]  /*2bc0*/  BSYNC B1 ;  /* 0x0000000000017941 */ /* 0x000fea0003800000 */
.L_x_63:
        /* <DEDUP_REMOVED lines=9> */
.L_x_66:
[----:B------:R-:W-:Y:S05]  /*2c60*/  BSYNC B1 ;  /* 0x0000000000017941 */ /* 0x000fea0003800000 */
.L_x_65:
        /* <DEDUP_REMOVED lines=10> */
.L_x_68:
[----:B------:R-:W-:Y:S05]  /*2d10*/  BSYNC B1 ;  /* 0x0000000000017941 */ /* 0x000fea0003800000 */
.L_x_67:
        /* <DEDUP_REMOVED lines=10> */
.L_x_70:
[----:B------:R-:W-:Y:S05]  /*2dc0*/  BSYNC B1 ;  /* 0x0000000000017941 */ /* 0x000fea0003800000 */
.L_x_69:
        /* <DEDUP_REMOVED lines=9> */
.L_x_72:
[----:B------:R-:W-:Y:S05]  /*2e60*/  BSYNC B1 ;  /* 0x0000000000017941 */ /* 0x000fea0003800000 */
.L_x_71:
        /* <DEDUP_REMOVED lines=9> */
.L_x_74:
[----:B------:R-:W-:Y:S05]  /*2f00*/  BSYNC B1 ;  /* 0x0000000000017941 */ /* 0x000fea0003800000 */
.L_x_73:
        /* <DEDUP_REMOVED lines=10> */
.L_x_76:
[----:B------:R-:W-:Y:S05]  /*2fb0*/  BSYNC B1 ;  /* 0x0000000000017941 */ /* 0x000fea0003800000 */
.L_x_75:
        /* <DEDUP_REMOVED lines=10> */
.L_x_78:
[----:B------:R-:W-:Y:S05]  /*3060*/  BSYNC B1 ;  /* 0x0000000000017941 */ /* 0x000fea0003800000 */
.L_x_77:
        /* <DEDUP_REMOVED lines=9> */
.L_x_80:
[----:B------:R-:W-:Y:S05]  /*3100*/  BSYNC B1 ;  /* 0x0000000000017941 */ /* 0x000fea0003800000 */
.L_x_79:
        /* <DEDUP_REMOVED lines=9> */
.L_x_82:
[----:B------:R-:W-:Y:S05]  /*31a0*/  BSYNC B1 ;  /* 0x0000000000017941 */ /* 0x000fea0003800000 */
.L_x_81:
        /* <DEDUP_REMOVED lines=10> */
.L_x_84:
[----:B------:R-:W-:Y:S05]  /*3250*/  BSYNC B1 ;  /* 0x0000000000017941 */ /* 0x000fea0003800000 */
.L_x_83:
[----:B-----5:R-:W-:Y:S01]  /*3260*/  IMAD.U32 R5, R24, 0x10000, RZ ;  /* 0x0001000018057824 */ /* 0x020fe200078e00ff */
[----:B------:R-:W-:Y:S01]  /*3270*/  ISETP.GT.AND P0, PT, R4, 0x39, PT ;  /* 0x000000390400780c */ /* 0x000fe20003f04270 */
[----:B------:R-:W-:Y:S01]  /*3280*/  @P2 IMAD.MOV.U32 R4, RZ, RZ, R8 ;  /* 0x000000ffff042224 */ /* 0x000fe200078e0008 */
[----:B------:R-:W-:Y:S01]  /*3290*/  BSSY B1, `(.L_x_85) ;  /* 0x000000a000017945 */ /* 0x000fe20003800000 */
[----:B------:R-:W-:Y:S01]  /*32a0*/  FMUL R5, R5, R56 ;  /* 0x0000003805057220 */ /* 0x000fe20000400000 */
[----:B------:R-:W-:-:S03]  /*32b0*/  ISETP.GT.AND P3, PT, R3, RZ, P0 ;  /* 0x000000ff0300720c */ /* 0x000fc60000764270 */
[----:B------:R-:W-:-:S05]  /*32c0*/  FFMA R5, R52, R23, R5 ;  /* 0x0000001734057223 */ /* 0x000fca0000000005 */
[----:B------:R-:W-:-:S04]  /*32d0*/  F2FP.BF16.F32.PACK_AB R5, RZ, R5 ;  /* 0x00000005ff05723e */ /* 0x000fc800000010ff */
[----:B0-----:R-:W-:Y:S01]  /*32e0*/  PRMT R14, R5, 0x7610, R14 ;  /* 0x00007610050e7816 */ /* 0x001fe2000000000e */
[----:B------:R-:W-:-:S05]  /*32f0*/  @P2 IMAD.MOV.U32 R5, RZ, RZ, R9 ;  /* 0x000000ffff052224 */ /* 0x000fca00078e0009 */
[----:B------:R0:W-:Y:S01]  /*3300*/  @P2 STG.E.U16 desc[UR36][R4.64+0x70], R14 ;  /* 0x0000700e04002986 */ /* 0x0001e2000c101524 */
[----:B------:R-:W-:Y:S05]  /*3310*/  @!P3 BRA `(.L_x_86) ;  /* 0x000000000004b947 */ /* 0x000fea0003800000 */
[----:B------:R0:W5:Y:S02]  /*3320*/  LDG.E.LTC128B.U16 R24, desc[UR36][R6.64+0x72] ;  /* 0x0000722406187981 */ /* 0x000164000c1e1520 */
.L_x_86:
[----:B------:R-:W-:Y:S05]  /*3330*/  BSYNC B1 ;  /* 0x0000000000017941 */ /* 0x000fea0003800000 */
.L_x_85:
        /* <DEDUP_REMOVED lines=9> */
.L_x_88:
[----:B------:R-:W-:Y:S05]  /*33d0*/  BSYNC B1 ;  /* 0x0000000000017941 */ /* 0x000fea0003800000 */
.L_x_87:
[----:B-----5:R-:W-:Y:S01]  /*33e0*/  IMAD.U32 R5, R24, 0x10000, RZ ;  /* 0x0001000018057824 */ /* 0x020fe200078e00ff */
[----:B------:R-:W-:Y:S01]  /*33f0*/  ISETP.GT.AND P0, PT, R3, 0x8, P0 ;  /* 0x000000080300780c */ /* 0x000fe20000704270 */
[----:B0-----:R-:W-:Y:S01]  /*3400*/  @P1 IMAD.MOV.U32 R4, RZ, RZ, R12 ;  /* 0x000000ffff041224 */ /* 0x001fe200078e000c */
[----:B------:R-:W-:Y:S01]  /*3410*/  BSSY B1, `(.L_x_89) ;  /* 0x0000009000017945 */ /* 0x000fe20003800000 */
[----:B------:R-:W-:-:S04]  /*3420*/  FMUL R5, R5, R56 ;  /* 0x0000003805057220 */ /* 0x000fc80000400000 */
[----:B------:R-:W-:-:S05]  /*3430*/  FFMA R5, R54, R23, R5 ;  /* 0x0000001736057223 */ /* 0x000fca0000000005 */
[----:B------:R-:W-:-:S04]  /*3440*/  F2FP.BF16.F32.PACK_AB R5, RZ, R5 ;  /* 0x00000005ff05723e */ /* 0x000fc800000010ff */
[----:B-1-3--:R-:W-:Y:S01]  /*3450*/  PRMT R6, R5, 0x7610, R6 ;  /* 0x0000761005067816 */ /* 0x00afe20000000006 */
[----:B------:R-:W-:-:S05]  /*3460*/  @P1 IMAD.MOV.U32 R5, RZ, RZ, R13 ;  /* 0x000000ffff051224 */ /* 0x000fca00078e000d */
[----:B------:R0:W-:Y:S01]  /*3470*/  @P1 STG.E.U16 desc[UR36][R4.64+0x70], R6 ;  /* 0x0000700604001986 */ /* 0x0001e2000c101524 */
[----:B------:R-:W-:Y:S05]  /*3480*/  @!P0 BRA `(.L_x_90) ;  /* 0x0000000000048947 */ /* 0x000fea0003800000 */
[----:B------:R1:W5:Y:S02]  /*3490*/  LDG.E.LTC128B.U16 R24, desc[UR36][R10.64+0x72] ;  /* 0x000072240a187981 */ /* 0x000364000c1e1520 */
.L_x_90:
[----:B------:R-:W-:Y:S05]  /*34a0*/  BSYNC B1 ;  /* 0x0000000000017941 */ /* 0x000fea0003800000 */
.L_x_89:
[----:B------:R-:W-:Y:S05]  /*34b0*/  @!P0 BRA `(.L_x_91) ;  /* 0x0000000800a88947 */ /* 0x000fea0003800000 */
[----:B-----5:R-:W-:-:S04]  /*34c0*/  IMAD.U32 R3, R24, 0x10000, RZ ;  /* 0x0001000018037824 */ /* 0x020fc800078e00ff */
[----:B0-----:R-:W-:-:S04]  /*34d0*/  FMUL R4, R3, R56 ;  /* 0x0000003803047220 */ /* 0x001fc80000400000 */
[----:B------:R-:W-:-:S05]  /*34e0*/  FFMA R4, R55, R23, R4 ;  /* 0x0000001737047223 */ /* 0x000fca0000000004 */
[----:B------:R-:W-:-:S05]  /*34f0*/  F2FP.BF16.F32.PACK_AB R4, RZ, R4 ;  /* 0x00000004ff04723e */ /* 0x000fca00000010ff */
[----:B------:R3:W-:Y:S01]  /*3500*/  STG.E.U16 desc[UR36][R12.64+0x72], R4 ;  /* 0x000072040c007986 */ /* 0x0007e2000c101524 */
[----:B------:R-:W-:Y:S05]  /*3510*/  BRA `(.L_x_91) ;  /* 0x0000000800907947 */ /* 0x000fea0003800000 */
.L_x_30:
[----:B------:R-:W-:Y:S01]  /*3520*/  ISETP.GT.AND P0, PT, R4, 0x1, PT ;  /* 0x000000010400780c */ /* 0x000fe20003f04270 */
[----:B------:R-:W-:Y:S01]  /*3530*/  ULDC.64 UR4, c[0x0][0x5c0] ;  /* 0x0001700000047ab9 */ /* 0x000fe20000000a00 */
[-C--:B------:R-:W-:Y:S01]  /*3540*/  FMUL R24, R24, R23.reuse ;  /* 0x0000001718187220 */ /* 0x080fe20000400000 */
[-C--:B------:R-:W-:Y:S01]  /*3550*/  FMUL R25, R25, R23.reuse ;  /* 0x0000001719197220 */ /* 0x080fe20000400000 */
[----:B------:R-:W-:Y:S01]  /*3560*/  ISETP.GT.AND P3, PT, R3, RZ, P0 ;  /* 0x000000ff0300720c */ /* 0x000fe20000764270 */
[-C--:B------:R-:W-:Y:S01]  /*3570*/  FMUL R26, R26, R23.reuse ;  /* 0x000000171a1a7220 */ /* 0x080fe20000400000 */
[----:B------:R-:W-:Y:S01]  /*3580*/  LEA R6, P4, R58, UR4, 0x1 ;  /* 0x000000043a067c11 */ /* 0x000fe2000f8808ff */
[-C--:B------:R-:W-:Y:S01]  /*3590*/  FMUL R27, R27, R23.reuse ;  /* 0x000000171b1b7220 */ /* 0x080fe20000400000 */
[----:B------:R-:W-:Y:S01]  /*35a0*/  F2FP.BF16.F32.PACK_AB R24, RZ, R24 ;  /* 0x00000018ff18723e */ /* 0x000fe200000010ff */
[-C--:B------:R-:W-:Y:S01]  /*35b0*/  FMUL R28, R28, R23.reuse ;  /* 0x000000171c1c7220 */ /* 0x080fe20000400000 */
[----:B------:R-:W-:Y:S01]  /*35c0*/  LEA.HI.X R7, R58, UR5, R75, 0x1, P4 ;  /* 0x000000053a077c11 */ /* 0x000fe2000a0f0c4b */
[----:B------:R-:W-:Y:S01]  /*35d0*/  FMUL R29, R29, R23 ;  /* 0x000000171d1d7220 */ /* 0x000fe20000400000 */
[----:B------:R-:W-:Y:S01]  /*35e0*/  F2FP.BF16.F32.PACK_AB R25, RZ, R25 ;  /* 0x00000019ff19723e */ /* 0x000fe200000010ff */
[-C--:B------:R-:W-:Y:S01]  /*35f0*/  FMUL R30, R30, R23.reuse ;  /* 0x000000171e1e7220 */ /* 0x080fe20000400000 */
[----:B------:R-:W-:Y:S01]  /*3600*/  SHF.L.U64.HI R67, R66, 0x4, R67 ;  /* 0x0000000442437819 */ /* 0x000fe20000010243 */
[----:B------:R-:W-:Y:S01]  /*3610*/  @P1 STG.E.U16 desc[UR36][R6.64], R24 ;  /* 0x0000001806001986 */ /* 0x000fe2000c101524 */
[----:B------:R-:W-:Y:S01]  /*3620*/  ISETP.GT.AND P1, PT, R4, 0x8, PT ;  /* 0x000000080400780c */ /* 0x000fe20003f24270 */
[-C--:B------:R-:W-:Y:S01]  /*3630*/  FMUL R31, R31, R23.reuse ;  /* 0x000000171f1f7220 */ /* 0x080fe20000400000 */
[C---:B------:R-:W-:Y:S01]  /*3640*/  ISETP.GT.AND P4, PT, R3.reuse, 0x8, P0 ;  /* 0x000000080300780c */ /* 0x040fe20000784270 */
[----:B------:R-:W-:Y:S01]  /*3650*/  @P3 STG.E.U16 desc[UR36][R6.64+0x2], R25 ;  /* 0x0000021906003986 */ /* 0x000fe2000c101524 */
[----:B------:R-:W-:Y:S01]  /*3660*/  LEA R8, P3, R66, R6, 0x4 ;  /* 0x0000000642087211 */ /* 0x000fe200078620ff */
[-C--:B------:R-:W-:Y:S01]  /*3670*/  FMUL R32, R32, R23.reuse ;  /* 0x0000001720207220 */ /* 0x080fe20000400000 */
[----:B------:R-:W-:Y:S01]  /*3680*/  ISETP.GT.AND P2, PT, R3, 0x8, P2 ;  /* 0x000000080300780c */ /* 0x000fe20001744270 */
[-C--:B------:R-:W-:Y:S01]  /*3690*/  FMUL R33, R33, R23.reuse ;  /* 0x0000001721217220 */ /* 0x080fe20000400000 */
[----:B------:R-:W-:Y:S01]  /*36a0*/  ISETP.GT.AND P0, PT, R4, 0x9, PT ;  /* 0x000000090400780c */ /* 0x000fe20003f04270 */
[----:B------:R-:W-:Y:S01]  /*36b0*/  IMAD.X R9, R67, 0x1, R7, P3 ;  /* 0x0000000143097824 */ /* 0x000fe200018e0607 */
[C---:B------:R-:W-:Y:S01]  /*36c0*/  ISETP.GT.AND P5, PT, R3.reuse, RZ, P1 ;  /* 0x000000ff0300720c */ /* 0x040fe20000fa4270 */
[-C--:B------:R-:W-:Y:S01]  /*36d0*/  FMUL R34, R34, R23.reuse ;  /* 0x0000001722227220 */ /* 0x080fe20000400000 */
[----:B------:R-:W-:Y:S01]  /*36e0*/  ISETP.GT.AND P3, PT, R3, RZ, P0 ;  /* 0x000000ff0300720c */ /* 0x000fe20000764270 */
[-C--:B------:R-:W-:Y:S01]  /*36f0*/  FMUL R35, R35, R23.reuse ;  /* 0x0000001723237220 */ /* 0x080fe20000400000 */
[----:B------:R-:W-:Y:S01]  /*3700*/  F2FP.BF16.F32.PACK_AB R26, RZ, R26 ;  /* 0x0000001aff1a723e */ /* 0x000fe200000010ff */
[----:B------:R-:W-:Y:S01]  /*3710*/  FMUL R36, R36, R23 ;  /* 0x0000001724247220 */ /* 0x000fe20000400000 */
[----:B------:R-:W-:Y:S01]  /*3720*/  F2FP.BF16.F32.PACK_AB R27, RZ, R27 ;  /* 0x0000001bff1b723e */ /* 0x000fe200000010ff */
[----:B------:R-:W-:Y:S01]  /*3730*/  FMUL R37, R37, R23 ;  /* 0x0000001725257220 */ /* 0x000fe20000400000 */
[----:B------:R-:W-:Y:S01]  /*3740*/  F2FP.BF16.F32.PACK_AB R28, RZ, R28 ;  /* 0x0000001cff1c723e */ /* 0x000fe200000010ff */
[----:B------:R-:W-:Y:S01]  /*3750*/  @P2 STG.E.U16 desc[UR36][R8.64], R26 ;  /* 0x0000001a08002986 */ /* 0x000fe2000c101524 */
[----:B------:R-:W-:Y:S01]  /*3760*/  F2FP.BF16.F32.PACK_AB R29, RZ, R29 ;  /* 0x0000001dff1d723e */ /* 0x000fe200000010ff */
[-C--:B------:R-:W-:Y:S01]  /*3770*/  FMUL R38, R38, R23.reuse ;  /* 0x0000001726267220 */ /* 0x080fe20000400000 */
[----:B------:R-:W-:Y:S01]  /*3780*/  ISETP.GT.AND P2, PT, R3, 0x8, P1 ;  /* 0x000000080300780c */ /* 0x000fe20000f44270 */
[----:B------:R-:W-:Y:S01]  /*3790*/  @P4 STG.E.U16 desc[UR36][R8.64+0x2], R27 ;  /* 0x0000021b08004986 */ /* 0x000fe2000c101524 */
[----:B------:R-:W-:Y:S01]  /*37a0*/  ISETP.GT.AND P1, PT, R4, 0x10, PT ;  /* 0x000000100400780c */ /* 0x000fe20003f24270 */
[-C--:B------:R-:W-:Y:S01]  /*37b0*/  FMUL R39, R39, R23.reuse ;  /* 0x0000001727277220 */ /* 0x080fe20000400000 */
[----:B------:R-:W-:Y:S01]  /*37c0*/  F2FP.BF16.F32.PACK_AB R30, RZ, R30 ;  /* 0x0000001eff1e723e */ /* 0x000fe200000010ff */
[----:B------:R-:W-:Y:S01]  /*37d0*/  @P5 STG.E.U16 desc[UR36][R6.64+0x10], R28 ;  /* 0x0000101c06005986 */ /* 0x000fe2000c101524 */
[C---:B------:R-:W-:Y:S01]  /*37e0*/  ISETP.GT.AND P4, PT, R3.reuse, RZ, P1 ;  /* 0x000000ff0300720c */ /* 0x040fe20000f84270 */
[----:B------:R-:W-:Y:S01]  /*37f0*/  FMUL R40, R40, R23 ;  /* 0x0000001728287220 */ /* 0x000fe20000400000 */
[----:B------:R-:W-:Y:S01]  /*3800*/  F2FP.BF16.F32.PACK_AB R31, RZ, R31 ;  /* 0x0000001fff1f723e */ /* 0x000fe200000010ff */
[----:B------:R-:W-:Y:S01]  /*3810*/  @P3 STG.E.U16 desc[UR36][R6.64+0x12], R29 ;  /* 0x0000121d06003986 */ /* 0x000fe2000c101524 */
[----:B------:R-:W-:Y:S01]  /*3820*/  ISETP.GT.AND P3, PT, R3, 0x8, P0 ;  /* 0x000000080300780c */ /* 0x000fe20000764270 */
[-C--:B------:R-:W-:Y:S01]  /*3830*/  FMUL R41, R41, R23.reuse ;  /* 0x0000001729297220 */ /* 0x080fe20000400000 */
[----:B------:R-:W-:Y:S01]  /*3840*/  ISETP.GT.AND P0, PT, R4, 0x11, PT ;  /* 0x000000110400780c */ /* 0x000fe20003f04270 */
[----:B------:R-:W-:Y:S01]  /*3850*/  @P2 STG.E.U16 desc[UR36][R8.64+0x10], R30 ;  /* 0x0000101e08002986 */ /* 0x000fe2000c101524 */
[----:B------:R-:W-:Y:S01]  /*3860*/  F2FP.BF16.F32.PACK_AB R32, RZ, R32 ;  /* 0x00000020ff20723e */ /* 0x000fe200000010ff */
[-C--:B------:R-:W-:Y:S01]  /*3870*/  FMUL R42, R42, R23.reuse ;  /* 0x000000172a2a7220 */ /* 0x080fe20000400000 */
[----:B------:R-:W-:Y:S01]  /*3880*/  ISETP.GT.AND P5, PT, R3, RZ, P0 ;  /* 0x000000ff0300720c */ /* 0x000fe200007a4270 */
[-C--:B------:R-:W-:Y:S01]  /*3890*/  FMUL R43, R43, R23.reuse ;  /* 0x000000172b2b7220 */ /* 0x080fe20000400000 */
[----:B------:R-:W-:Y:S01]  /*38a0*/  ISETP.GT.AND P2, PT, R3, 0x8, P1 ;  /* 0x000000080300780c */ /* 0x000fe20000f44270 */
[-C--:B------:R-:W-:Y:S01]  /*38b0*/  FMUL R44, R44, R23.reuse ;  /* 0x000000172c2c7220 */ /* 0x080fe20000400000 */
[----:B------:R-:W-:Y:S01]  /*38c0*/  ISETP.GT.AND P1, PT, R4, 0x18, PT ;  /* 0x000000180400780c */ /* 0x000fe20003f24270 */
[----:B------:R-:W-:Y:S01]  /*38d0*/  FMUL R45, R45, R23 ;  /* 0x000000172d2d7220 */ /* 0x000fe20000400000 */
[----:B------:R-:W-:Y:S01]  /*38e0*/  F2FP.BF16.F32.PACK_AB R33, RZ, R33 ;  /* 0x00000021ff21723e */ /* 0x000fe200000010ff */
[----:B------:R-:W-:Y:S01]  /*38f0*/  @P3 STG.E.U16 desc[UR36][R8.64+0x12], R31 ;  /* 0x0000121f08003986 */ /* 0x000fe2000c101524 */
[C---:B------:R-:W-:Y:S01]  /*3900*/  ISETP.GT.AND P3, PT, R3.reuse, 0x8, P0 ;  /* 0x000000080300780c */ /* 0x040fe20000764270 */
[-C--:B------:R-:W-:Y:S01]  /*3910*/  FMUL R46, R46, R23.reuse ;  /* 0x000000172e2e7220 */ /* 0x080fe20000400000 */
[----:B------:R-:W-:Y:S01]  /*3920*/  ISETP.GT.AND P0, PT, R4, 0x19, PT ;  /* 0x000000190400780c */ /* 0x000fe20003f04270 */
[----:B------:R-:W-:Y:S01]  /*3930*/  @P4 STG.E.U16 desc[UR36][R6.64+0x20], R32 ;  /* 0x0000202006004986 */ /* 0x000fe2000c101524 */
[----:B------:R-:W-:Y:S01]  /*3940*/  ISETP.GT.AND P4, PT, R3, RZ, P1 ;  /* 0x000000ff0300720c */ /* 0x000fe20000f84270 */
[-C--:B------:R-:W-:Y:S01]  /*3950*/  FMUL R47, R47, R23.reuse ;  /* 0x000000172f2f7220 */ /* 0x080fe20000400000 */
[----:B------:R-:W-:Y:S01]  /*3960*/  F2FP.BF16.F32.PACK_AB R34, RZ, R34 ;  /* 0x00000022ff22723e */ /* 0x000fe200000010ff */
[----:B------:R-:W-:Y:S01]  /*3970*/  @P5 STG.E.U16 desc[UR36][R6.64+0x22], R33 ;  /* 0x0000222106005986 */ /* 0x000fe2000c101524 */
[----:B------:R-:W-:Y:S01]  /*3980*/  ISETP.GT.AND P5, PT, R3, RZ, P0 ;  /* 0x000000ff0300720c */ /* 0x000fe200007a4270 */
[----:B------:R-:W-:Y:S01]  /*3990*/  FMUL R48, R48, R23 ;  /* 0x0000001730307220 */ /* 0x000fe20000400000 */
[----:B------:R-:W-:Y:S01]  /*39a0*/  F2FP.BF16.F32.PACK_AB R35, RZ, R35 ;  /* 0x00000023ff23723e */ /* 0x000fe200000010ff */
[----:B------:R-:W-:Y:S01]  /*39b0*/  @P2 STG.E.U16 desc[UR36][R8.64+0x20], R34 ;  /* 0x0000202208002986 */ /* 0x000fe2000c101524 */
[----:B------:R-:W-:Y:S01]  /*39c0*/  F2FP.BF16.F32.PACK_AB R36, RZ, R36 ;  /* 0x00000024ff24723e */ /* 0x000fe200000010ff */
[-C--:B------:R-:W-:Y:S01]  /*39d0*/  FMUL R49, R49, R23.reuse ;  /* 0x0000001731317220 */ /* 0x080fe20000400000 */
[C---:B------:R-:W-:Y:S01]  /*39e0*/  ISETP.GT.AND P2, PT, R3.reuse, 0x8, P1 ;  /* 0x000000080300780c */ /* 0x040fe20000f44270 */
[----:B------:R-:W-:Y:S01]  /*39f0*/  @P3 STG.E.U16 desc[UR36][R8.64+0x22], R35 ;  /* 0x0000222308003986 */ /* 0x000fe2000c101524 */
[----:B------:R-:W-:Y:S01]  /*3a00*/  ISETP.GT.AND P1, PT, R4, 0x20, PT ;  /* 0x000000200400780c */ /* 0x000fe20003f24270 */
[----:B------:R-:W-:Y:S01]  /*3a10*/  FMUL R50, R50, R23 ;  /* 0x0000001732327220 */ /* 0x000fe20000400000 */
[----:B------:R-:W-:Y:S01]  /*3a20*/  F2FP.BF16.F32.PACK_AB R37, RZ, R37 ;  /* 0x00000025ff25723e */ /* 0x000fe200000010ff */
[----:B------:R-:W-:Y:S01]  /*3a30*/  @P4 STG.E.U16 desc[UR36][R6.64+0x30], R36 ;  /* 0x0000302406004986 */ /* 0x000fe2000c101524 */
[----:B------:R-:W-:Y:S01]  /*3a40*/  ISETP.GT.AND P3, PT, R3, 0x8, P0 ;  /* 0x000000080300780c */ /* 0x000fe20000764270 */
[-C--:B------:R-:W-:Y:S01]  /*3a50*/  FMUL R51, R51, R23.reuse ;  /* 0x0000001733337220 */ /* 0x080fe20000400000 */
[----:B------:R-:W-:Y:S01]  /*3a60*/  ISETP.GT.AND P0, PT, R4, 0x21, PT ;  /* 0x000000210400780c */ /* 0x000fe20003f04270 */
[----:B------:R-:W-:Y:S01]  /*3a70*/  @P5 STG.E.U16 desc[UR36][R6.64+0x32], R37 ;  /* 0x0000322506005986 */ /* 0x000fe2000c101524 */
        /* <DEDUP_REMOVED lines=10> */
[----:B------:R-:W-:-:S02]  /*3b20*/  F2FP.BF16.F32.PACK_AB R41, RZ, R41 ;  /* 0x00000029ff29723e */ /* 0x000fc400000010ff */
[C---:B------:R-:W-:Y:S01]  /*3b30*/  ISETP.GT.AND P1, PT, R3.reuse, 0x8, P1 ;  /* 0x000000080300780c */ /* 0x040fe20000f24270 */
[----:B------:R-:W-:Y:S01]  /*3b40*/  @P3 STG.E.U16 desc[UR36][R8.64+0x32], R39 ;  /* 0x0000322708003986 */ /* 0x000fe2000c101524 */
[C---:B------:R-:W-:Y:S02]  /*3b50*/  ISETP.GT.AND P2, PT, R3.reuse, 0x8, P0 ;  /* 0x000000080300780c */ /* 0x040fe40000744270 */
[C---:B------:R-:W-:Y:S01]  /*3b60*/  ISETP.GT.AND P0, PT, R4.reuse, 0x29, PT ;  /* 0x000000290400780c */ /* 0x040fe20003f04270 */
[----:B------:R-:W-:Y:S01]  /*3b70*/  @P4 STG.E.U16 desc[UR36][R6.64+0x40], R40 ;  /* 0x0000402806004986 */ /* 0x000fe2000c101524 */
[----:B------:R-:W-:Y:S02]  /*3b80*/  ISETP.GT.AND P4, PT, R4, 0x28, PT ;  /* 0x000000280400780c */ /* 0x000fe40003f84270 */
[----:B------:R-:W-:Y:S01]  /*3b90*/  F2FP.BF16.F32.PACK_AB R42, RZ, R42 ;  /* 0x0000002aff2a723e */ /* 0x000fe200000010ff */
[----:B------:R-:W-:Y:S01]  /*3ba0*/  @P5 STG.E.U16 desc[UR36][R6.64+0x42], R41 ;  /* 0x0000422906005986 */ /* 0x000fe2000c101524 */
[----:B------:R-:W-:-:S02]  /*3bb0*/  ISETP.GT.AND P5, PT, R3, RZ, P4 ;  /* 0x000000ff0300720c */ /* 0x000fc400027a4270 */
[C---:B------:R-:W-:Y:S01]  /*3bc0*/  ISETP.GT.AND P3, PT, R3.reuse, RZ, P0 ;  /* 0x000000ff0300720c */ /* 0x040fe20000764270 */
[----:B------:R-:W-:Y:S01]  /*3bd0*/  @P1 STG.E.U16 desc[UR36][R8.64+0x40], R42 ;  /* 0x0000402a08001986 */ /* 0x000fe2000c101524 */
[----:B------:R-:W-:Y:S02]  /*3be0*/  F2FP.BF16.F32.PACK_AB R43, RZ, R43 ;  /* 0x0000002bff2b723e */ /* 0x000fe400000010ff */
[----:B------:R-:W-:Y:S02]  /*3bf0*/  F2FP.BF16.F32.PACK_AB R44, RZ, R44 ;  /* 0x0000002cff2c723e */ /* 0x000fe400000010ff */
[C---:B------:R-:W-:Y:S01]  /*3c00*/  ISETP.GT.AND P4, PT, R3.reuse, 0x8, P4 ;  /* 0x000000080300780c */ /* 0x040fe20002784270 */
[----:B------:R-:W-:Y:S01]  /*3c10*/  @P2 STG.E.U16 desc[UR36][R8.64+0x42], R43 ;  /* 0x0000422b08002986 */ /* 0x000fe2000c101524 */
[----:B------:R-:W-:Y:S02]  /*3c20*/  F2FP.BF16.F32.PACK_AB R45, RZ, R45 ;  /* 0x0000002dff2d723e */ /* 0x000fe400000010ff */
[----:B------:R-:W-:Y:S01]  /*3c30*/  ISETP.GT.AND P2, PT, R4, 0x31, PT ;  /* 0x000000310400780c */ /* 0x000fe20003f44270 */
[----:B------:R-:W-:Y:S01]  /*3c40*/  @P5 STG.E.U16 desc[UR36][R6.64+0x50], R44 ;  /* 0x0000502c06005986 */ /* 0x000fe2000c101524 */
[----:B------:R-:W-:-:S02]  /*3c50*/  ISETP.GT.AND P5, PT, R3, 0x8, P0 ;  /* 0x000000080300780c */ /* 0x000fc400007a4270 */
[C---:B------:R-:W-:Y:S01]  /*3c60*/  ISETP.GT.AND P1, PT, R4.reuse, 0x38, PT ;  /* 0x000000380400780c */ /* 0x040fe20003f24270 */
[----:B------:R-:W-:Y:S01]  /*3c70*/  @P3 STG.E.U16 desc[UR36][R6.64+0x52], R45 ;  /* 0x0000522d06003986 */ /* 0x000fe2000c101524 */
[C---:B------:R-:W-:Y:S02]  /*3c80*/  ISETP.GT.AND P3, PT, R4.reuse, 0x30, PT ;  /* 0x000000300400780c */ /* 0x040fe40003f64270 */
[----:B------:R-:W-:Y:S01]  /*3c90*/  ISETP.GT.AND P0, PT, R4, 0x39, PT ;  /* 0x000000390400780c */ /* 0x000fe20003f04270 */
[----:B------:R-:W-:Y:S01]  /*3ca0*/  @P4 IMAD.MOV.U32 R4, RZ, RZ, R8 ;  /* 0x000000ffff044224 */ /* 0x000fe200078e0008 */
[----:B------:R-:W-:Y:S01]  /*3cb0*/  F2FP.BF16.F32.PACK_AB R46, RZ, R46 ;  /* 0x0000002eff2e723e */ /* 0x000fe200000010ff */
[----:B------:R-:W-:Y:S01]  /*3cc0*/  @P4 IMAD.MOV.U32 R5, RZ, RZ, R9 ;  /* 0x000000ffff054224 */ /* 0x000fe200078e0009 */
[----:B------:R-:W-:Y:S02]  /*3cd0*/  F2FP.BF16.F32.PACK_AB R47, RZ, R47 ;  /* 0x0000002fff2f723e */ /* 0x000fe400000010ff */
[----:B------:R-:W-:-:S02]  /*3ce0*/  F2FP.BF16.F32.PACK_AB R48, RZ, R48 ;  /* 0x00000030ff30723e */ /* 0x000fc400000010ff */
[----:B------:R0:W-:Y:S01]  /*3cf0*/  @P4 STG.E.U16 desc[UR36][R4.64+0x50], R46 ;  /* 0x0000502e04004986 */ /* 0x0001e2000c101524 */
[C---:B------:R-:W-:Y:S02]  /*3d00*/  ISETP.GT.AND P4, PT, R3.reuse, RZ, P2 ;  /* 0x000000ff0300720c */ /* 0x040fe40001784270 */
[----:B------:R-:W-:Y:S02]  /*3d10*/  F2FP.BF16.F32.PACK_AB R49, RZ, R49 ;  /* 0x00000031ff31723e */ /* 0x000fe400000010ff */
[----:B------:R-:W-:Y:S02]  /*3d20*/  ISETP.GT.AND P2, PT, R3, 0x8, P2 ;  /* 0x000000080300780c */ /* 0x000fe40001744270 */
[----:B------:R-:W-:Y:S02]  /*3d30*/  F2FP.BF16.F32.PACK_AB R50, RZ, R50 ;  /* 0x00000032ff32723e */ /* 0x000fe400000010ff */
[----:B------:R-:W-:Y:S02]  /*3d40*/  F2FP.BF16.F32.PACK_AB R51, RZ, R51 ;  /* 0x00000033ff33723e */ /* 0x000fe400000010ff */
[----:B------:R-:W-:Y:S01]  /*3d50*/  F2FP.BF16.F32.PACK_AB R52, RZ, R52 ;  /* 0x00000034ff34723e */ /* 0x000fe200000010ff */
[----:B0-----:R-:W-:Y:S01]  /*3d60*/  @P5 IMAD.MOV.U32 R4, RZ, RZ, R8 ;  /* 0x000000ffff045224 */ /* 0x001fe200078e0008 */
[----:B------:R-:W-:Y:S01]  /*3d70*/  F2FP.BF16.F32.PACK_AB R53, RZ, R53 ;  /* 0x00000035ff35723e */ /* 0x000fe200000010ff */
[----:B------:R-:W-:Y:S01]  /*3d80*/  @P5 IMAD.MOV.U32 R5, RZ, RZ, R9 ;  /* 0x000000ffff055224 */ /* 0x000fe200078e0009 */
[----:B------:R-:W-:-:S02]  /*3d90*/  F2FP.BF16.F32.PACK_AB R54, RZ, R54 ;  /* 0x00000036ff36723e */ /* 0x000fc400000010ff */
[----:B------:R-:W-:Y:S02]  /*3da0*/  F2FP.BF16.F32.PACK_AB R55, RZ, R55 ;  /* 0x00000037ff37723e */ /* 0x000fe400000010ff */
[----:B------:R0:W-:Y:S01]  /*3db0*/  @P5 STG.E.U16 desc[UR36][R4.64+0x52], R47 ;  /* 0x0000522f04005986 */ /* 0x0001e2000c101524 */
[C---:B------:R-:W-:Y:S02]  /*3dc0*/  ISETP.GT.AND P5, PT, R3.reuse, RZ, P3 ;  /* 0x000000ff0300720c */ /* 0x040fe40001fa4270 */
[----:B------:R-:W-:-:S11]  /*3dd0*/  ISETP.GT.AND P3, PT, R3, 0x8, P3 ;  /* 0x000000080300780c */ /* 0x000fd60001f64270 */
[----:B0-----:R-:W-:Y:S02]  /*3de0*/  @P5 IMAD.MOV.U32 R4, RZ, RZ, R6 ;  /* 0x000000ffff045224 */ /* 0x001fe400078e0006 */
[----:B------:R-:W-:-:S05]  /*3df0*/  @P5 IMAD.MOV.U32 R5, RZ, RZ, R7 ;  /* 0x000000ffff055224 */ /* 0x000fca00078e0007 */
[----:B------:R0:W-:Y:S01]  /*3e00*/  @P5 STG.E.U16 desc[UR36][R4.64+0x60], R48 ;  /* 0x0000603004005986 */ /* 0x0001e2000c101524 */
[C---:B------:R-:W-:Y:S02]  /*3e10*/  ISETP.GT.AND P5, PT, R3.reuse, RZ, P0 ;  /* 0x000000ff0300720c */ /* 0x040fe400007a4270 */
[----:B------:R-:W-:Y:S01]  /*3e20*/  ISETP.GT.AND P0, PT, R3, 0x8, P0 ;  /* 0x000000080300780c */ /* 0x000fe20000704270 */
[----:B0-----:R-:W-:Y:S02]  /*3e30*/  @P4 IMAD.MOV.U32 R4, RZ, RZ, R6 ;  /* 0x000000ffff044224 */ /* 0x001fe400078e0006 */
[----:B------:R-:W-:-:S05]  /*3e40*/  @P4 IMAD.MOV.U32 R5, RZ, RZ, R7 ;  /* 0x000000ffff054224 */ /* 0x000fca00078e0007 */
[----:B------:R0:W-:Y:S01]  /*3e50*/  @P4 STG.E.U16 desc[UR36][R4.64+0x62], R49 ;  /* 0x0000623104004986 */ /* 0x0001e2000c101524 */
[C---:B------:R-:W-:Y:S02]  /*3e60*/  ISETP.GT.AND P4, PT, R3.reuse, RZ, P1 ;  /* 0x000000ff0300720c */ /* 0x040fe40000f84270 */
[----:B------:R-:W-:Y:S01]  /*3e70*/  ISETP.GT.AND P1, PT, R3, 0x8, P1 ;  /* 0x000000080300780c */ /* 0x000fe20000f24270 */
[----:B0-----:R-:W-:Y:S02]  /*3e80*/  @P3 IMAD.MOV.U32 R4, RZ, RZ, R8 ;  /* 0x000000ffff043224 */ /* 0x001fe400078e0008 */
[----:B------:R-:W-:-:S05]  /*3e90*/  @P3 IMAD.MOV.U32 R5, RZ, RZ, R9 ;  /* 0x000000ffff053224 */ /* 0x000fca00078e0009 */
[----:B------:R0:W-:Y:S02]  /*3ea0*/  @P3 STG.E.U16 desc[UR36][R4.64+0x60], R50 ;  /* 0x0000603204003986 */ /* 0x0001e4000c101524 */
[----:B0-----:R-:W-:Y:S02]  /*3eb0*/  @P2 IMAD.MOV.U32 R4, RZ, RZ, R8 ;  /* 0x000000ffff042224 */ /* 0x001fe400078e0008 */
[----:B------:R-:W-:-:S05]  /*3ec0*/  @P2 IMAD.MOV.U32 R5, RZ, RZ, R9 ;  /* 0x000000ffff052224 */ /* 0x000fca00078e0009 */
[----:B------:R0:W-:Y:S02]  /*3ed0*/  @P2 STG.E.U16 desc[UR36][R4.64+0x62], R51 ;  /* 0x0000623304002986 */ /* 0x0001e4000c101524 */
[----:B0-----:R-:W-:Y:S02]  /*3ee0*/  @P4 IMAD.MOV.U32 R4, RZ, RZ, R6 ;  /* 0x000000ffff044224 */ /* 0x001fe400078e0006 */
[----:B------:R-:W-:-:S05]  /*3ef0*/  @P4 IMAD.MOV.U32 R5, RZ, RZ, R7 ;  /* 0x000000ffff054224 */ /* 0x000fca00078e0007 */
[----:B------:R0:W-:Y:S04]  /*3f00*/  @P4 STG.E.U16 desc[UR36][R4.64+0x70], R52 ;  /* 0x0000703404004986 */ /* 0x0001e8000c101524 */
[----:B------:R1:W-:Y:S01]  /*3f10*/  @P5 STG.E.U16 desc[UR36][R6.64+0x72], R53 ;  /* 0x0000723506005986 */ /* 0x0003e2000c101524 */
[----:B0-----:R-:W-:Y:S02]  /*3f20*/  @P1 IMAD.MOV.U32 R4, RZ, RZ, R8 ;  /* 0x000000ffff041224 */ /* 0x001fe400078e0008 */
[----:B------:R-:W-:-:S05]  /*3f30*/  @P1 IMAD.MOV.U32 R5, RZ, RZ, R9 ;  /* 0x000000ffff051224 */ /* 0x000fca00078e0009 */
[----:B------:R1:W-:Y:S04]  /*3f40*/  @P1 STG.E.U16 desc[UR36][R4.64+0x70], R54 ;  /* 0x0000703604001986 */ /* 0x0003e8000c101524 */
[----:B------:R1:W-:Y:S02]  /*3f50*/  @P0 STG.E.U16 desc[UR36][R8.64+0x72], R55 ;  /* 0x0000723708000986 */ /* 0x0003e4000c101524 */
.L_x_91:
[----:B------:R-:W-:Y:S05]  /*3f60*/  BSYNC B0 ;  /* 0x0000000000007941 */ /* 0x000fea0003800000 */
.L_x_29:
[----:B------:R-:W-:Y:S01]  /*3f70*/  ULDC UR4, c[0x0][0xc] ;  /* 0x0000030000047ab9 */ /* 0x000fe20000000800 */
[----:B------:R-:W-:Y:S01]  /*3f80*/  ULDC UR5, c[0x0][0x10] ;  /* 0x0000040000057ab9 */ /* 0x000fe20000000800 */
[----:B------:R-:W0:Y:S01]  /*3f90*/  LDC R3, c[0x0][0x14] ;  /* 0x00000500ff037b82 */ /* 0x000e220000000800 */
[----:B------:R-:W-:Y:S01]  /*3fa0*/  UIMAD.WIDE.U32 UR4, UR4, UR5, URZ ;  /* 0x00000005040472a5 */ /* 0x000fe2000f8e003f */
[----:B------:R-:W-:Y:S02]  /*3fb0*/  IMAD.MOV.U32 R59, RZ, RZ, -0x1 ;  /* 0xffffffffff3b7424 */ /* 0x000fe400078e00ff */
[----:B------:R-:W-:-:S03]  /*3fc0*/  IMAD.MOV.U32 R57, RZ, RZ, -0x1 ;  /* 0xffffffffff397424 */ /* 0x000fc600078e00ff */
[----:B0-----:R-:W-:-:S04]  /*3fd0*/  IMAD.WIDE.U32 R16, R3, UR4, R16 ;  /* 0x0000000403107c25 */ /* 0x001fc8000f8e0010 */
[----:B------:R-:W-:Y:S01]  /*3fe0*/  IMAD R3, R3, UR5, RZ ;  /* 0x0000000503037c24 */ /* 0x000fe2000f8e02ff */
[----:B------:R-:W-:Y:S02]  /*3ff0*/  ULDC.64 UR4, c[0x0][0x650] ;  /* 0x0001940000047ab9 */ /* 0x000fe40000000a00 */
[----:B------:R-:W-:Y:S01]  /*4000*/  ISETP.GE.U32.AND P0, PT, R16, UR4, PT ;  /* 0x0000000410007c0c */ /* 0x000fe2000bf06070 */
[--C-:B------:R-:W-:Y:S01]  /*4010*/  IMAD.IADD R17, R17, 0x1, R3.reuse ;  /* 0x0000000111117824 */ /* 0x100fe200078e0203 */
[----:B------:R-:W-:-:S04]  /*4020*/  PRMT R3, RZ, 0x7610, R3 ;  /* 0x00007610ff037816 */ /* 0x000fc80000000003 */
[----:B------:R-:W-:-:S13]  /*4030*/  ISETP.GE.U32.AND.EX P0, PT, R17, UR5, PT, P0 ;  /* 0x0000000511007c0c */ /* 0x000fda000bf06100 */
[----:B------:R-:W-:Y:S05]  /*4040*/  @P0 BRA `(.L_x_92) ;  /* 0x0000000400640947 */ /* 0x000fea0003800000 */
[----:B---3--:R-:W0:Y:S01]  /*4050*/  S2R R12, SR_CTAID.X ;  /* 0x00000000000c7919 */ /* 0x008e220000002500 */
[----:B-12-4-:R-:W1:Y:S01]  /*4060*/  LDC.64 R10, c[0x0][0x628] ;  /* 0x00018a00ff0a7b82 */ /* 0x016e620000000a00 */
[----:B------:R-:W-:Y:S01]  /*4070*/  ULDC UR4, c[0x0][0x150] ;  /* 0x0000540000047ab9 */ /* 0x000fe20000000800 */
[----:B------:R-:W-:Y:S01]  /*4080*/  IMAD.MOV.U32 R8, RZ, RZ, R16 ;  /* 0x000000ffff087224 */ /* 0x000fe200078e0010 */
[----:B-----5:R-:W2:Y:S01]  /*4090*/  S2R R24, SR_CTAID.Y ;  /* 0x0000000000187919 */ /* 0x020ea20000002600 */
[----:B------:R-:W-:-:S04]  /*40a0*/  IMAD.MOV.U32 R9, RZ, RZ, R17 ;  /* 0x000000ffff097224 */ /* 0x000fc800078e0011 */
[----:B------:R-:W3:Y:S08]  /*40b0*/  LDC R21, c[0x0][0x144] ;  /* 0x00005100ff157b82 */ /* 0x000ef00000000800 */
[----:B------:R-:W4:Y:S08]  /*40c0*/  LDC R0, c[0x0][0x630] ;  /* 0x00018c00ff007b82 */ /* 0x000f300000000800 */
[----:B------:R-:W2:Y:S01]  /*40d0*/  LDC.64 R14, c[0x0][0x620] ;  /* 0x00018800ff0e7b82 */ /* 0x000ea20000000a00 */
[----:B-1----:R-:W-:-:S04]  /*40e0*/  ISETP.NE.U32.AND P0, PT, R10, RZ, PT ;  /* 0x000000ff0a00720c */ /* 0x002fc80003f05070 */
[----:B------:R-:W-:Y:S02]  /*40f0*/  ISETP.NE.AND.EX P0, PT, R11, RZ, PT, P0 ;  /* 0x000000ff0b00720c */ /* 0x000fe40003f05300 */
[----:B0-----:R-:W-:-:S05]  /*4100*/  I2FP.F32.U32 R3, R12 ;  /* 0x0000000c00037245 */ /* 0x001fca0000201000 */
[----:B------:R-:W-:-:S04]  /*4110*/  FMUL R3, R3, UR4 ;  /* 0x0000000403037c20 */ /* 0x000fc80008400000 */
[----:B------:R0:W1:Y:S02]  /*4120*/  F2I.U32.TRUNC.NTZ R20, R3 ;  /* 0x0000000300147305 */ /* 0x000064000020f000 */
[----:B---34-:R-:W-:Y:S05]  /*4130*/  @!P0 BRA `(.L_x_93) ;  /* 0x0000000000288947 */ /* 0x018fea0003800000 */
[----:B0-----:R-:W0:Y:S02]  /*4140*/  LDC R3, c[0x0][0x634] ;  /* 0x00018d00ff037b82 */ /* 0x001e240000000800 */
        /* <DEDUP_REMOVED lines=9> */
.L_x_93:
[----:B------:R-:W3:Y:S01]  /*41e0*/  LDC.64 R28, c[0x0][0x640] ;  /* 0x00019000ff1c7b82 */ /* 0x000ee20000000a00 */
[-CC-:B------:R-:W-:Y:S01]  /*41f0*/  SHF.R.U64 R57, R8, R0.reuse, R9.reuse ;  /* 0x0000000008397219 */ /* 0x180fe20000001209 */
[----:B-1----:R-:W-:Y:S01]  /*4200*/  IMAD.MOV R20, RZ, RZ, -R20 ;  /* 0x000000ffff147224 */ /* 0x002fe200078e0a14 */
[----:B------:R-:W-:Y:S01]  /*4210*/  SHF.R.U32.HI R0, RZ, R0, R9 ;  /* 0x00000000ff007219 */ /* 0x000fe20000011609 */
[----:B------:R-:W-:Y:S01]  /*4220*/  ULDC UR4, c[0x0][0x154] ;  /* 0x0000550000047ab9 */ /* 0x000fe20000000800 */
[----:B0-----:R-:W-:Y:S01]  /*4230*/  IADD3 R3, P0, RZ, -R57, RZ ;  /* 0x80000039ff037210 */ /* 0x001fe20007f1e0ff */
[----:B------:R-:W-:Y:S02]  /*4240*/  IMAD R21, R21, R20, R12 ;  /* 0x0000001415157224 */ /* 0x000fe400078e020c */
[----:B------:R-:W0:Y:S01]  /*4250*/  LDC R6, c[0x0][0x618] ;  /* 0x00018600ff067b82 */ /* 0x000e220000000800 */
[----:B------:R-:W-:Y:S02]  /*4260*/  IMAD.MOV.U32 R7, RZ, RZ, 0x1 ;  /* 0x00000001ff077424 */ /* 0x000fe400078e00ff */
[----:B------:R-:W-:-:S04]  /*4270*/  IMAD.X R5, RZ, RZ, ~R0, P0 ;  /* 0x000000ffff057224 */ /* 0x000fc800000e0e00 */
[-C--:B--2---:R-:W-:Y:S01]  /*4280*/  IMAD R0, R5, R14.reuse, RZ ;  /* 0x0000000e05007224 */ /* 0x084fe200078e02ff */
[----:B------:R-:W1:Y:S01]  /*4290*/  LDC R8, c[0x0][0x608] ;  /* 0x00018200ff087b82 */ /* 0x000e620000000800 */
[----:B------:R-:W-:-:S04]  /*42a0*/  IMAD.WIDE.U32 R4, R3, R14, R16 ;  /* 0x0000000e03047225 */ /* 0x000fc800078e0010 */
[----:B------:R-:W-:Y:S01]  /*42b0*/  IMAD R3, R3, R15, R0 ;  /* 0x0000000f03037224 */ /* 0x000fe200078e0200 */
[----:B------:R-:W-:Y:S02]  /*42c0*/  I2FP.F32.U32 R0, R24 ;  /* 0x0000001800007245 */ /* 0x000fe40000201000 */
[----:B------:R-:W2:Y:S01]  /*42d0*/  LDC R26, c[0x0][0x658] ;  /* 0x00019600ff1a7b82 */ /* 0x000ea20000000800 */
[----:B------:R-:W-:Y:S01]  /*42e0*/  IMAD.IADD R3, R5, 0x1, R3 ;  /* 0x0000000105037824 */ /* 0x000fe200078e0203 */
[----:B---3--:R-:W-:Y:S01]  /*42f0*/  ISETP.NE.U32.AND P0, PT, R28, RZ, PT ;  /* 0x000000ff1c00720c */ /* 0x008fe20003f05070 */
[----:B------:R-:W-:Y:S01]  /*4300*/  FMUL R0, R0, UR4 ;  /* 0x0000000400007c20 */ /* 0x000fe20008400000 */
[----:B------:R-:W-:Y:S02]  /*4310*/  IMAD.MOV.U32 R5, RZ, RZ, -0x1 ;  /* 0xffffffffff057424 */ /* 0x000fe400078e00ff */
[----:B------:R-:W-:Y:S01]  /*4320*/  ISETP.NE.AND.EX P0, PT, R29, RZ, PT, P0 ;  /* 0x000000ff1d00720c */ /* 0x000fe20003f05300 */
[----:B------:R3:W4:Y:S01]  /*4330*/  F2I.U32.TRUNC.NTZ R13, R0 ;  /* 0x00000000000d7305 */ /* 0x000722000020f000 */
[----:B------:R-:W3:Y:S01]  /*4340*/  LDC R15, c[0x0][0x148] ;  /* 0x00005200ff0f7b82 */ /* 0x000ee20000000800 */
[----:B0-----:R-:W-:-:S02]  /*4350*/  SHF.R.U64 R12, R4, R6, R3 ;  /* 0x00000006040c7219 */ /* 0x001fc40000001203 */
[----:B------:R-:W-:-:S05]  /*4360*/  SHF.R.U32.HI R3, RZ, R6, R3 ;  /* 0x00000006ff037219 */ /* 0x000fca0000011603 */
[----:B------:R-:W0:Y:S01]  /*4370*/  LDC R20, c[0x0][0x600] ;  /* 0x00018000ff147b82 */ /* 0x000e220000000800 */
[-CC-:B-1----:R-:W-:Y:S02]  /*4380*/  SHF.R.U64 R10, R12, R8.reuse, R3.reuse ;  /* 0x000000080c0a7219 */ /* 0x182fe40000001203 */
[----:B------:R-:W-:-:S05]  /*4390*/  SHF.R.U32.HI R3, RZ, R8, R3 ;  /* 0x00000008ff037219 */ /* 0x000fca0000011603 */
[----:B------:R-:W1:Y:S01]  /*43a0*/  LDC R27, c[0x0][0x648] ;  /* 0x00019200ff1b7b82 */ /* 0x000e620000000800 */
[-C--:B--2---:R-:W-:Y:S02]  /*43b0*/  SHF.L.U32 R4, R5, R26.reuse, RZ ;  /* 0x0000001a05047219 */ /* 0x084fe400000006ff */
[-CC-:B------:R-:W-:Y:S02]  /*43c0*/  SHF.R.U64 R14, R10, R26.reuse, R3.reuse ;  /* 0x0000001a0a0e7219 */ /* 0x180fe40000001203 */
[----:B------:R-:W-:Y:S02]  /*43d0*/  SHF.R.U32.HI R5, RZ, R26, R3 ;  /* 0x0000001aff057219 */ /* 0x000fe40000011603 */
[----:B------:R-:W-:Y:S01]  /*43e0*/  LOP3.LUT R25, RZ, R4, RZ, 0x33, !PT ;  /* 0x00000004ff197212 */ /* 0x000fe200078e33ff */
[----:B------:R-:W2:Y:S01]  /*43f0*/  LDC R30, c[0x0][0x638] ;  /* 0x00018e00ff1e7b82 */ /* 0x000ea20000000800 */
[----:B------:R-:W-:Y:S01]  /*4400*/  SHF.L.U32 R26, R7, R26, RZ ;  /* 0x0000001a071a7219 */ /* 0x000fe200000006ff */
[----:B------:R-:W-:-:S06]  /*4410*/  IMAD.MOV.U32 R4, RZ, RZ, R14 ;  /* 0x000000ffff047224 */ /* 0x000fcc00078e000e */
[----:B------:R-:W0:Y:S01]  /*4420*/  LDC R31, c[0x0][0x610] ;  /* 0x00018400ff1f7b82 */ /* 0x000e220000000800 */
[----:B----4-:R-:W-:Y:S05]  /*4430*/  @!P0 BRA `(.L_x_94) ;  /* 0x0000000000288947 */ /* 0x010fea0003800000 */
[----:B------:R-:W4:Y:S02]  /*4440*/  LDC R3, c[0x0][0x64c] ;  /* 0x00019300ff037b82 */ /* 0x000f240000000800 */
[----:B----4-:R-:W-:-:S05]  /*4450*/  IADD3 R3, P0, R14, R3, RZ ;  /* 0x000000030e037210 */ /* 0x010fca0007f1e0ff */
        /* <DEDUP_REMOVED lines=8> */
.L_x_94:
[----:B------:R-:W-:Y:S01]  /*44e0*/  ISETP.NE.AND P0, PT, R2, 0x1, PT ;  /* 0x000000010200780c */ /* 0x000fe20003f05270 */
[----:B0-----:R-:W-:Y:S01]  /*44f0*/  VIADD R7, R20, 0xffffffff ;  /* 0xffffffff14077836 */ /* 0x001fe20000000000 */
[----:B-1-3--:R-:W-:Y:S01]  /*4500*/  SHF.R.U64 R0, R4, R27, R5 ;  /* 0x0000001b04007219 */ /* 0x00afe20000001205 */
[----:B------:R-:W-:Y:S01]  /*4510*/  IMAD.MOV R13, RZ, RZ, -R13 ;  /* 0x000000ffff0d7224 */ /* 0x000fe200078e0a0d */
[----:B------:R-:W-:Y:S01]  /*4520*/  LOP3.LUT R5, R10, R25, RZ, 0xc0, !PT ;  /* 0x000000190a057212 */ /* 0x000fe200078ec0ff */
[----:B------:R-:W-:Y:S01]  /*4530*/  IMAD.MOV.U32 R4, RZ, RZ, 0x1 ;  /* 0x00000001ff047424 */ /* 0x000fe200078e00ff */
[----:B------:R-:W-:Y:S01]  /*4540*/  LOP3.LUT R12, R12, R7, RZ, 0xc0, !PT ;  /* 0x000000070c0c7212 */ /* 0x000fe200078ec0ff */
[----:B------:R-:W-:Y:S02]  /*4550*/  IMAD.MOV R3, RZ, RZ, -R0 ;  /* 0x000000ffff037224 */ /* 0x000fe400078e0a00 */
[----:B------:R-:W-:Y:S02]  /*4560*/  IMAD R0, R26, R0, R5 ;  /* 0x000000001a007224 */ /* 0x000fe400078e0205 */
[----:B--2---:R-:W-:-:S02]  /*4570*/  IMAD R3, R3, R30, R14 ;  /* 0x0000001e03037224 */ /* 0x004fc400078e020e */
[----:B------:R-:W-:Y:S02]  /*4580*/  @P0 IMAD R21, R15, R13, R24 ;  /* 0x0000000d0f150224 */ /* 0x000fe400078e0218 */
[----:B------:R-:W-:Y:S01]  /*4590*/  IMAD R5, R3, R20, R12 ;  /* 0x0000001403057224 */ /* 0x000fe200078e020c */
[----:B------:R-:W-:Y:S01]  /*45a0*/  PRMT R3, R4, 0x7610, R3 ;  /* 0x0000761004037816 */ /* 0x000fe20000000003 */
[----:B------:R-:W-:-:S05]  /*45b0*/  IMAD R0, R0, R31, R21 ;  /* 0x0000001f00007224 */ /* 0x000fca00078e0215 */
[----:B------:R-:W-:Y:S02]  /*45c0*/  SEL R59, R5, R0, !P0 ;  /* 0x00000000053b7207 */ /* 0x000fe40004000000 */
[----:B------:R-:W-:-:S07]  /*45d0*/  SEL R0, R0, R5, !P0 ;  /* 0x0000000500007207 */ /* 0x000fce0004000000 */
.L_x_92:
[----:B------:R-:W-:Y:S01]  /*45e0*/  LOP3.LUT P0, RZ, R3, 0xff, RZ, 0xc0, !PT ;  /* 0x000000ff03ff7812 */ /* 0x000fe2000780c0ff */
[----:B------:R-:W-:-:S12]  /*45f0*/  IMAD.MOV.U32 R58, RZ, RZ, R0 ;  /* 0x000000ffff3a7224 */ /* 0x000fd800078e0000 */
[----:B------:R-:W-:Y:S05]  /*4600*/  @P0 BRA `(.L_x_95) ;  /* 0xffffffc800c40947 */ /* 0x000fea000383ffff */
[----:B------:R-:W-:Y:S05]  /*4610*/  EXIT ;  /* 0x000000000000794d */ /* 0x000fea0003800000 */
.L_x_4:
[----:B0-----:R-:W-:Y:S01]  /*4620*/  ULDC.64 UR4, c[0x0][0x650] ;  /* 0x0001940000047ab9 */ /* 0x001fe20000000a00 */
        /* <DEDUP_REMOVED lines=25> */
.L_x_97:
[--C-:B------:R-:W-:Y:S01]  /*47c0*/  SHF.R.U64 R12, R10, R14, R11.reuse ;  /* 0x0000000e0a0c7219 */ /* 0x100fe2000000120b */
[----:B------:R-:W0:Y:S01]  /*47d0*/  LDC R22, c[0x0][0x618] ;  /* 0x00018600ff167b82 */ /* 0x000e220000000800 */
[----:B------:R-:W-:Y:S01]  /*47e0*/  I2FP.F32.U32 R6, R4 ;  /* 0x0000000400067245 */ /* 0x000fe20000201000 */
[----:B------:R-:W-:Y:S01]  /*47f0*/  ULDC UR4, c[0x0][0x150] ;  /* 0x0000540000047ab9 */ /* 0x000fe20000000800 */
[----:B------:R-:W-:Y:S02]  /*4800*/  SHF.R.U32.HI R5, RZ, R14, R11 ;  /* 0x0000000eff057219 */ /* 0x000fe4000001160b */
[----:B------:R-:W-:Y:S01]  /*4810*/  IADD3 R9, P0, RZ, -R12, RZ ;  /* 0x8000000cff097210 */ /* 0x000fe20007f1e0ff */
[----:B------:R-:W-:Y:S01]  /*4820*/  FMUL R11, R6, UR4 ;  /* 0x00000004060b7c20 */ /* 0x000fe20008400000 */
[----:B------:R-:W-:Y:S01]  /*4830*/  ULDC UR4, c[0x0][0x154] ;  /* 0x0000550000047ab9 */ /* 0x000fe20000000800 */
[----:B------:R-:W1:Y:S02]  /*4840*/  LDC.64 R24, c[0x0][0x640] ;  /* 0x00019000ff187b82 */ /* 0x000e640000000a00 */
[----:B------:R-:W-:-:S02]  /*4850*/  IMAD.X R5, RZ, RZ, ~R5, P0 ;  /* 0x000000ffff057224 */ /* 0x000fc400000e0e05 */
[----:B------:R-:W2:Y:S01]  /*4860*/  F2I.U32.TRUNC.NTZ R11, R11 ;  /* 0x0000000b000b7305 */ /* 0x000ea2000020f000 */
[----:B------:R-:W-:-:S03]  /*4870*/  IMAD.WIDE.U32 R6, R9, R20, R16 ;  /* 0x0000001409067225 */ /* 0x000fc600078e0010 */
[----:B------:R-:W3:Y:S01]  /*4880*/  LDC R13, c[0x0][0x144] ;  /* 0x00005100ff0d7b82 */ /* 0x000ee20000000800 */
[----:B------:R-:W-:-:S04]  /*4890*/  IMAD R8, R5, R20, RZ ;  /* 0x0000001405087224 */ /* 0x000fc800078e02ff */
[----:B------:R-:W-:Y:S02]  /*48a0*/  IMAD R5, R9, R21, R8 ;  /* 0x0000001509057224 */ /* 0x000fe400078e0208 */
[----:B------:R-:W-:Y:S01]  /*48b0*/  IMAD.MOV.U32 R8, RZ, RZ, -0x1 ;  /* 0xffffffffff087424 */ /* 0x000fe200078e00ff */
[----:B------:R-:W4:Y:S01]  /*48c0*/  LDC R14, c[0x0][0x608] ;  /* 0x00018200ff0e7b82 */ /* 0x000f220000000800 */
[----:B------:R-:W-:Y:S01]  /*48d0*/  IMAD.IADD R5, R7, 0x1, R5 ;  /* 0x0000000107057824 */ /* 0x000fe200078e0205 */
[----:B------:R-:W-:-:S04]  /*48e0*/  I2FP.F32.U32 R7, R3 ;  /* 0x0000000300077245 */ /* 0x000fc80000201000 */
[-C--:B0-----:R-:W-:Y:S01]  /*48f0*/  SHF.R.U64 R10, R6, R22.reuse, R5 ;  /* 0x00000016060a7219 */ /* 0x081fe20000001205 */
[----:B--2---:R-:W-:Y:S01]  /*4900*/  IMAD.MOV R6, RZ, RZ, -R11 ;  /* 0x000000ffff067224 */ /* 0x004fe200078e0a0b */
[----:B------:R-:W0:Y:S01]  /*4910*/  LDC R9, c[0x0][0x658] ;  /* 0x00019600ff097b82 */ /* 0x000e220000000800 */
[----:B-1----:R-:W-:Y:S01]  /*4920*/  ISETP.NE.U32.AND P0, PT, R24, RZ, PT ;  /* 0x000000ff1800720c */ /* 0x002fe20003f05070 */
[----:B------:R-:W-:Y:S01]  /*4930*/  FMUL R7, R7, UR4 ;  /* 0x0000000407077c20 */ /* 0x000fe20008400000 */
[----:B------:R-:W-:Y:S02]  /*4940*/  SHF.R.U32.HI R5, RZ, R22, R5 ;  /* 0x00000016ff057219 */ /* 0x000fe40000011605 */
[----:B------:R-:W-:-:S03]  /*4950*/  ISETP.NE.AND.EX P0, PT, R25, RZ, PT, P0 ;  /* 0x000000ff1900720c */ /* 0x000fc60003f05300 */
[----:B------:R-:W1:Y:S01]  /*4960*/  LDC R20, c[0x0][0x148] ;  /* 0x00005200ff147b82 */ /* 0x000e620000000800 */
[----:B---3--:R-:W-:Y:S02]  /*4970*/  IMAD R23, R13, R6, R4 ;  /* 0x000000060d177224 */ /* 0x008fe400078e0204 */
[----:B------:R-:W-:-:S05]  /*4980*/  IMAD.MOV.U32 R6, RZ, RZ, 0x1 ;  /* 0x00000001ff067424 */ /* 0x000fca00078e00ff */
[----:B------:R-:W2:Y:S01]  /*4990*/  LDC R21, c[0x0][0x600] ;  /* 0x00018000ff157b82 */ /* 0x000ea20000000800 */
[-CC-:B----4-:R-:W-:Y:S02]  /*49a0*/  SHF.R.U64 R13, R10, R14.reuse, R5.reuse ;  /* 0x0000000e0a0d7219 */ /* 0x190fe40000001205 */
[----:B------:R-:W-:Y:S02]  /*49b0*/  SHF.R.U32.HI R4, RZ, R14, R5 ;  /* 0x0000000eff047219 */ /* 0x000fe40000011605 */
[----:B------:R3:W4:Y:S03]  /*49c0*/  F2I.U32.TRUNC.NTZ R14, R7 ;  /* 0x00000007000e7305 */ /* 0x000726000020f000 */
[----:B------:R-:W1:Y:S01]  /*49d0*/  LDC R26, c[0x0][0x648] ;  /* 0x00019200ff1a7b82 */ /* 0x000e620000000800 */
[-C--:B0-----:R-:W-:Y:S02]  /*49e0*/  SHF.R.U64 R15, R13, R9.reuse, R4 ;  /* 0x000000090d0f7219 */ /* 0x081fe40000001204 */
[----:B------:R-:W-:-:S02]  /*49f0*/  SHF.L.U32 R8, R8, R9, RZ ;  /* 0x0000000908087219 */ /* 0x000fc400000006ff */
[-C--:B------:R-:W-:Y:S01]  /*4a00*/  SHF.R.U32.HI R5, RZ, R9.reuse, R4 ;  /* 0x00000009ff057219 */ /* 0x080fe20000011604 */
[----:B------:R-:W-:Y:S01]  /*4a10*/  IMAD.MOV.U32 R4, RZ, RZ, R15 ;  /* 0x000000ffff047224 */ /* 0x000fe200078e000f */
[----:B------:R-:W-:Y:S01]  /*4a20*/  SHF.L.U32 R22, R6, R9, RZ ;  /* 0x0000000906167219 */ /* 0x000fe200000006ff */
[----:B------:R-:W0:Y:S01]  /*4a30*/  LDC R27, c[0x0][0x638] ;  /* 0x00018e00ff1b7b82 */ /* 0x000e220000000800 */
[----:B------:R-:W-:-:S07]  /*4a40*/  LOP3.LUT R28, RZ, R8, RZ, 0x33, !PT ;  /* 0x00000008ff1c7212 */ /* 0x000fce00078e33ff */
        /* <DEDUP_REMOVED lines=12> */
.L_x_98:
[----:B------:R-:W-:Y:S01]  /*4b10*/  ISETP.NE.AND P0, PT, R2, 0x1, PT ;  /* 0x000000010200780c */ /* 0x000fe20003f05270 */
[----:B--2---:R-:W-:Y:S01]  /*4b20*/  VIADD R7, R21, 0xffffffff ;  /* 0xffffffff15077836 */ /* 0x004fe20000000000 */
[----:B-1----:R-:W-:Y:S01]  /*4b30*/  SHF.R.U64 R5, R4, R26, R5 ;  /* 0x0000001a04057219 */ /* 0x002fe20000001205 */
[----:B------:R-:W-:Y:S01]  /*4b40*/  IMAD.MOV R14, RZ, RZ, -R14 ;  /* 0x000000ffff0e7224 */ /* 0x000fe200078e0a0e */
[----:B------:R-:W-:Y:S01]  /*4b50*/  LOP3.LUT R4, R13, R28, RZ, 0xc0, !PT ;  /* 0x0000001c0d047212 */ /* 0x000fe200078ec0ff */
[----:B------:R-:W-:Y:S01]  /*4b60*/  IMAD.MOV.U32 R8, RZ, RZ, R12 ;  /* 0x000000ffff087224 */ /* 0x000fe200078e000c */
[----:B------:R-:W-:Y:S01]  /*4b70*/  LOP3.LUT R10, R10, R7, RZ, 0xc0, !PT ;  /* 0x000000070a0a7212 */ /* 0x000fe200078ec0ff */
[----:B------:R-:W-:Y:S02]  /*4b80*/  IMAD.MOV R6, RZ, RZ, -R5 ;  /* 0x000000ffff067224 */ /* 0x000fe400078e0a05 */
[----:B------:R-:W-:-:S04]  /*4b90*/  IMAD R4, R22, R5, R4 ;  /* 0x0000000516047224 */ /* 0x000fc800078e0204 */
[----:B------:R-:W-:Y:S02]  /*4ba0*/  @P0 IMAD R23, R20, R14, R3 ;  /* 0x0000000e14170224 */ /* 0x000fe400078e0203 */
[----:B0-----:R-:W-:Y:S02]  /*4bb0*/  IMAD R3, R6, R27, R15 ;  /* 0x0000001b06037224 */ /* 0x001fe400078e020f */
[----:B------:R-:W-:Y:S02]  /*4bc0*/  IMAD R7, R4, R29, R23 ;  /* 0x0000001d04077224 */ /* 0x000fe400078e0217 */
[----:B------:R-:W-:Y:S02]  /*4bd0*/  IMAD R4, R3, R21, R10 ;  /* 0x0000001503047224 */ /* 0x000fe400078e020a */
[----:B------:R-:W-:-:S03]  /*4be0*/  IMAD.MOV.U32 R6, RZ, RZ, 0x1 ;  /* 0x00000001ff067424 */ /* 0x000fc600078e00ff */
[----:B------:R-:W-:Y:S02]  /*4bf0*/  SEL R9, R4, R7, !P0 ;  /* 0x0000000704097207 */ /* 0x000fe40004000000 */
[----:B------:R-:W-:-:S07]  /*4c00*/  SEL R7, R7, R4, !P0 ;  /* 0x0000000407077207 */ /* 0x000fce0004000000 */
.L_x_96:
[----:B------:R-:W-:-:S08]  /*4c10*/  NOP ;  /* 0x0000000000007918 */ /* 0x000fd00000000000 */
[----:B------:R-:W0:-:S00]  /*4c20*/  USETMAXREG.DEALLOC.CTAPOOL 0x28 ;  /* 0x00000028000079c8 */ /* 0x000e0000080e0500 */
[----:B0-----:R-:W-:-:S13]  /*4c30*/  ISETP.NE.AND P0, PT, R0, RZ, PT ;  /* 0x000000ff0000720c */ /* 0x001fda0003f05270 */
[----:B------:R-:W-:Y:S05]  /*4c40*/  @P0 EXIT ;  /* 0x000000000000094d */ /* 0x000fea0003800000 */
[----:B------:R-:W-:Y:S01]  /*4c50*/  LOP3.LUT P0, RZ, R6, 0xff, RZ, 0xc0, !PT ;  /* 0x000000ff06ff7812 */ /* 0x000fe2000780c0ff */
[----:B------:R-:W-:Y:S02]  /*4c60*/  IMAD.MOV.U32 R0, RZ, RZ, 0x1 ;  /* 0x00000001ff007424 */ /* 0x000fe400078e00ff */
[----:B------:R-:W-:-:S10]  /*4c70*/  IMAD.MOV.U32 R12, RZ, RZ, RZ ;  /* 0x000000ffff0c7224 */ /* 0x000fd400078e00ff */
[----:B------:R-:W-:Y:S05]  /*4c80*/  @!P0 BRA `(.L_x_99) ;  /* 0x0000000c00308947 */ /* 0x000fea0003800000 */
[----:B------:R-:W0:Y:S01]  /*4c90*/  LDC R0, c[0x0][0x28c] ;  /* 0x0000a300ff007b82 */ /* 0x000e220000000800 */
[----:B------:R-:W-:Y:S01]  /*4ca0*/  ULDC UR5, c[0x0][0x658] ;  /* 0x0001960000057ab9 */ /* 0x000fe20000000800 */
[----:B------:R-:W-:Y:S01]  /*4cb0*/  UMOV UR7, 0xffffffff ;  /* 0xffffffff00077882 */ /* 0x000fe20000000000 */
[----:B------:R-:W-:Y:S01]  /*4cc0*/  ULDC UR6, c[0x0][0xc] ;  /* 0x0000030000067ab9 */ /* 0x000fe20000000800 */
[----:B------:R-:W-:Y:S01]  /*4cd0*/  USHF.L.U32 UR8, UR7, UR5, URZ ;  /* 0x0000000507087299 */ /* 0x000fe2000800063f */
[C---:B------:R-:W-:Y:S01]  /*4ce0*/  LOP3.LUT P2, RZ, R18.reuse, 0x7f, RZ, 0xc0, !PT ;  /* 0x0000007f12ff7812 */ /* 0x040fe2000784c0ff */
[----:B------:R-:W-:Y:S01]  /*4cf0*/  UMOV UR9, 0x1 ;  /* 0x0000000100097882 */ /* 0x000fe20000000000 */
[----:B------:R-:W-:Y:S01]  /*4d00*/  ULDC UR7, c[0x0][0x10] ;  /* 0x0000040000077ab9 */ /* 0x000fe20000000800 */
[----:B------:R-:W-:Y:S01]  /*4d10*/  LOP3.LUT P0, RZ, R18, 0x1f, RZ, 0xc0, !PT ;  /* 0x0000001f12ff7812 */ /* 0x000fe2000780c0ff */
[----:B------:R-:W-:Y:S01]  /*4d20*/  UIMAD.WIDE.U32 UR6, UR6, UR7, URZ ;  /* 0x00000007060672a5 */ /* 0x000fe2000f8e003f */
[----:B------:R-:W-:Y:S01]  /*4d30*/  BSSY B0, `(.L_x_99) ;  /* 0x00000c1000007945 */ /* 0x000fe20003800000 */
[----:B------:R-:W-:Y:S01]  /*4d40*/  USHF.L.U32 UR22, UR9, UR5, URZ ;  /* 0x0000000509167299 */ /* 0x000fe2000800063f */
[----:B------:R-:W-:Y:S01]  /*4d50*/  IMAD.MOV.U32 R13, RZ, RZ, 0x1 ;  /* 0x00000001ff0d7424 */ /* 0x000fe200078e00ff */
[----:B------:R-:W-:Y:S01]  /*4d60*/  LOP3.LUT R11, R19, 0x2, RZ, 0xfc, !PT ;  /* 0x00000002130b7812 */ /* 0x000fe200078efcff */
[----:B------:R-:W-:Y:S01]  /*4d70*/  ULDC UR5, c[0x0][0x14] ;  /* 0x0000050000057ab9 */ /* 0x000fe20000000800 */
[----:B------:R-:W-:Y:S01]  /*4d80*/  PLOP3.LUT P0, PT, P0, P2, PT, 0x8a, 0x0 ;  /* 0x000000000000781c */ /* 0x000fe20000705172 */
[----:B------:R-:W-:Y:S01]  /*4d90*/  UIMAD.WIDE.U32 UR24, UR6, UR5, URZ ;  /* 0x00000005061872a5 */ /* 0x000fe2000f8e003f */
[----:B------:R-:W-:Y:S01]  /*4da0*/  IMAD.MOV.U32 R12, RZ, RZ, RZ ;  /* 0x000000ffff0c7224 */ /* 0x000fe200078e00ff */
[----:B------:R-:W-:Y:S01]  /*4db0*/  UIMAD UR13, UR7, UR5, URZ ;  /* 0x00000005070d72a4 */ /* 0x000fe2000f8e023f */
[----:B------:R-:W-:Y:S01]  /*4dc0*/  ULDC UR4, c[0x0][0x600] ;  /* 0x0001800000047ab9 */ /* 0x000fe20000000800 */
[----:B------:R-:W-:-:S02]  /*4dd0*/  ULOP3.LUT UR21, URZ, UR8, URZ, 0x33, !UPT ;  /* 0x000000083f157292 */ /* 0x000fc4000f8e333f */
[----:B------:R-:W-:Y:S01]  /*4de0*/  UIADD3 UR4, UR4, -0x1, URZ ;  /* 0xffffffff04047890 */ /* 0x000fe2000fffe03f */
[----:B0-----:R-:W-:Y:S01]  /*4df0*/  VIADD R0, R0, 0x1f ;  /* 0x0000001f00007836 */ /* 0x001fe20000000000 */
[----:B------:R-:W-:Y:S01]  /*4e00*/  UIADD3 UR13, UR25, UR13, URZ ;  /* 0x0000000d190d7290 */ /* 0x000fe2000fffe03f */
[----:B------:R-:W-:-:S03]  /*4e10*/  ULDC.64 UR26, c[0x0][0x198] ;  /* 0x00006600001a7ab9 */ /* 0x000fc60000000a00 */
[----:B------:R-:W-:-:S04]  /*4e20*/  SHF.R.S32.HI R3, RZ, 0x1f, R0 ;  /* 0x0000001fff037819 */ /* 0x000fc80000011400 */
[----:B------:R-:W-:Y:S01]  /*4e30*/  LEA.HI R3, R3, R0, RZ, 0x5 ;  /* 0x0000000003037211 */ /* 0x000fe200078f28ff */
[----:B------:R-:W-:-:S03]  /*4e40*/  IMAD.MOV.U32 R0, RZ, RZ, 0x1 ;  /* 0x00000001ff007424 */ /* 0x000fc600078e00ff */
[----:B------:R-:W-:-:S05]  /*4e50*/  SHF.R.S32.HI R3, RZ, 0x5, R3 ;  /* 0x00000005ff037819 */ /* 0x000fca0000011403 */
[----:B------:R-:W-:-:S07]  /*4e60*/  VIADD R10, R3, 0x1 ;  /* 0x00000001030a7836 */ /* 0x000fce0000000000 */
.L_x_111:
[----:B------:R-:W-:-:S03]  /*4e70*/  UMOV UR5, 0xffffffff ;  /* 0xffffffff00057882 */ /* 0x000fc60000000000 */
[----:B------:R-:W-:Y:S05]  /*4e80*/  BRA.DIV UR5, `(.L_x_100) ;  /* 0x0000001605947947 */ /* 0x000fea000b800000 */
[----:B------:R-:W-:-:S13]  /*4e90*/  ELECT P6, URZ, PT ;  /* 0x00000000003f782f */ /* 0x000fda00038c0000 */
.L_x_136:
[----:B------:R-:W0:Y:S01]  /*4ea0*/  LDC R4, c[0x0][0x28c] ;  /* 0x0000a300ff047b82 */ /* 0x000e220000000800 */
[----:B------:R-:W-:Y:S01]  /*4eb0*/  BSSY B1, `(.L_x_101) ;  /* 0x0000037000017945 */ /* 0x000fe20003800000 */
[----:B0-----:R-:W-:-:S13]  /*4ec0*/  ISETP.LT.OR P6, PT, R4, 0x1, !P6 ;  /* 0x000000010400780c */ /* 0x001fda00077c1670 */
[----:B------:R-:W-:Y:S05]  /*4ed0*/  @P6 BRA `(.L_x_102) ;  /* 0x0000000000d06947 */ /* 0x000fea0003800000 */
[----:B------:R-:W-:Y:S02]  /*4ee0*/  IMAD.SHL.U32 R15, R9, 0x40, RZ ;  /* 0x00000040090f7824 */ /* 0x000fe400078e00ff */
[----:B------:R-:W-:Y:S02]  /*4ef0*/  IMAD.SHL.U32 R18, R7, 0x80, RZ ;  /* 0x0000008007127824 */ /* 0x000fe400078e00ff */
[----:B------:R-:W-:Y:S02]  /*4f00*/  IMAD.MOV.U32 R20, RZ, RZ, RZ ;  /* 0x000000ffff147224 */ /* 0x000fe400078e00ff */
[----:B------:R-:W-:Y:S02]  /*4f10*/  IMAD.MOV.U32 R4, RZ, RZ, R10 ;  /* 0x000000ffff047224 */ /* 0x000fe400078e000a */
[----:B------:R-:W-:Y:S02]  /*4f20*/  IMAD.MOV.U32 R5, RZ, RZ, R0 ;  /* 0x000000ffff057224 */ /* 0x000fe400078e0000 */
[----:B------:R-:W-:-:S07]  /*4f30*/  IMAD.MOV.U32 R6, RZ, RZ, R12 ;  /* 0x000000ffff067224 */ /* 0x000fce00078e000c */
.L_x_106:
[----:B------:R-:W0:Y:S01]  /*4f40*/  S2R R14, SR_CgaCtaId ;  /* 0x00000000000e7919 */ /* 0x000e220000008800 */
[----:B------:R-:W-:Y:S01]  /*4f50*/  MOV R7, 0x400 ;  /* 0x0000040000077802 */ /* 0x000fe20000000f00 */
[----:B------:R-:W1:Y:S03]  /*4f60*/  @!P2 LDC R9, c[0x0][0x500] ;  /* 0x00014000ff09ab82 */ /* 0x000e660000000800 */
[----:B0-----:R-:W-:Y:S02]  /*4f70*/  LEA R21, R14, R7, 0x18 ;  /* 0x000000070e157211 */ /* 0x001fe400078ec0ff */
[----:B------:R-:W-:-:S03]  /*4f80*/  SHF.L.U32 R7, R5, 0x1f, RZ ;  /* 0x0000001f05077819 */ /* 0x000fc600000006ff */
[----:B------:R-:W-:-:S04]  /*4f90*/  IMAD R14, R6, 0x8, R21 ;  /* 0x00000008060e7824 */ /* 0x000fc800078e0215 */
[----:B------:R-:W0:Y:S02]  /*4fa0*/  SYNCS.PHASECHK.TRANS64.TRYWAIT P1, [R14+URZ+0x90], R7 ;  /* 0x000090070e0075a7 */ /* 0x000e24000802017f */
[----:B01----:R-:W-:Y:S05]  /*4fb0*/  @!P1 BRA `(.L_x_103) ;  /* 0x0000001400689947 */ /* 0x003fea0003800000 */
.L_x_137:
[----:B0-----:R-:W-:Y:S01]  /*4fc0*/  PRMT R7, R11, 0x9910, RZ ;  /* 0x000099100b077816 */ /* 0x001fe200000000ff */
[----:B------:R0:W-:Y:S03]  /*4fd0*/  @!P2 SYNCS.ARRIVE.TRANS64 RZ, [R14+URZ], R9 ;  /* 0x000000090effa9a7 */ /* 0x0001e6000800003f */
[----:B------:R-:W-:-:S13]  /*4fe0*/  ISETP.NE.AND P1, PT, R7, 0x2, PT ;  /* 0x000000020700780c */ /* 0x000fda0003f25270 */
[----:B0-----:R-:W-:Y:S05]  /*4ff0*/  @P1 BRA `(.L_x_104) ;  /* 0x0000000000041947 */ /* 0x001fea0003800000 */
[----:B------:R-:W-:Y:S01]  /*5000*/  BPT.TRAP 0x1 ;  /* 0x000000040000795c */ /* 0x000fe20000300000 */
.L_x_104:
[----:B------:R-:W-:Y:S05]  /*5010*/  @P0 BRA `(.L_x_105) ;  /* 0x0000000000040947 */ /* 0x000fea0003800000 */
[----:B------:R-:W-:Y:S01]  /*5020*/  BPT.TRAP 0x1 ;  /* 0x000000040000795c */ /* 0x000fe20000300000 */
.L_x_105:
[--C-:B------:R-:W-:Y:S01]  /*5030*/  IMAD R7, R6, 0x2000, R21.reuse ;  /* 0x0000200006077824 */ /* 0x100fe200078e0215 */
[----:B------:R-:W-:Y:S01]  /*5040*/  R2UR UR19, R20 ;  /* 0x00000000141372ca */ /* 0x000fe200000e0000 */
[----:B------:R-:W-:Y:S01]  /*5050*/  IMAD R21, R6, 0x1000, R21 ;  /* 0x0000100006157824 */ /* 0x000fe200078e0215 */
[----:B------:R-:W-:Y:S01]  /*5060*/  R2UR UR9, R14 ;  /* 0x000000000e0972ca */ /* 0x000fe200000e0000 */
[----:B------:R-:W-:Y:S01]  /*5070*/  VIADD R4, R4, 0xffffffff ;  /* 0xffffffff04047836 */ /* 0x000fe20000000000 */
[----:B------:R-:W-:Y:S01]  /*5080*/  R2UR UR5, R7 ;  /* 0x00000000070572ca */ /* 0x000fe200000e0000 */
[----:B------:R-:W-:Y:S01]  /*5090*/  UIADD3 UR6, UP0, UR26, 0xf0, URZ ;  /* 0x000000f01a067890 */ /* 0x000fe2000ff1e03f */
[----:B------:R-:W-:Y:S01]  /*50a0*/  R2UR UR16, R21 ;  /* 0x00000000151072ca */ /* 0x000fe200000e0000 */
[----:B------:R-:W-:Y:S01]  /*50b0*/  UIADD3 UR28, UP1, UR26, 0x1f0, URZ ;  /* 0x000001f01a1c7890 */ /* 0x000fe2000ff3e03f */
[----:B------:R-:W-:Y:S01]  /*50c0*/  R2UR UR12, R8 ;  /* 0x00000000080c72ca */ /* 0x000fe200000e0000 */
[----:B------:R-:W-:Y:S01]  /*50d0*/  UIADD3.X UR7, URZ, UR27, URZ, UP0, !UPT ;  /* 0x0000001b3f077290 */ /* 0x000fe200087fe43f */
[----:B------:R-:W-:Y:S01]  /*50e0*/  R2UR UR11, R18 ;  /* 0x00000000120b72ca */ /* 0x000fe200000e0000 */
[----:B------:R-:W-:Y:S01]  /*50f0*/  VIADD R6, R6, 0x1 ;  /* 0x0000000106067836 */ /* 0x000fe20000000000 */
[----:B------:R-:W-:Y:S01]  /*5100*/  R2UR UR18, R15 ;  /* 0x000000000f1272ca */ /* 0x000fe200000e0000 */
[----:B------:R-:W-:Y:S01]  /*5110*/  UIADD3.X UR29, URZ, UR27, URZ, UP1, !UPT ;  /* 0x0000001b3f1d7290 */ /* 0x000fe20008ffe43f */
[----:B------:R-:W-:Y:S01]  /*5120*/  ISETP.GT.AND P3, PT, R4, 0x1, PT ;  /* 0x000000010400780c */ /* 0x000fe20003f64270 */
[----:B------:R-:W-:Y:S01]  /*5130*/  UMOV UR14, 0x0 ;  /* 0x00000000000e7882 */ /* 0x000fe20000000000 */
[----:B------:R-:W-:Y:S01]  /*5140*/  ISETP.NE.AND P1, PT, R6, 0x12, PT ;  /* 0x000000120600780c */ /* 0x000fe20003f25270 */
[----:B------:R-:W-:Y:S01]  /*5150*/  UIADD3 UR8, UR5, 0x200, URZ ;  /* 0x0000020005087890 */ /* 0x000fe2000fffe03f */
[----:B------:R-:W-:Y:S01]  /*5160*/  VIADD R20, R20, 0x20 ;  /* 0x0000002014147836 */ /* 0x000fe20000000000 */
[----:B------:R-:W-:Y:S01]  /*5170*/  UIADD3 UR16, UR16, 0x24200, URZ ;  /* 0x0002420010107890 */ /* 0x000fe2000fffe03f */
[----:B------:R-:W-:Y:S01]  /*5180*/  SEL R14, RZ, 0x1, P1 ;  /* 0x00000001ff0e7807 */ /* 0x000fe20000800000 */
[----:B------:R-:W-:Y:S01]  /*5190*/  UMOV UR15, 0x10000000 ;  /* 0x10000000000f7882 */ /* 0x000fe20000000000 */
[----:B------:R-:W-:Y:S01]  /*51a0*/  UMOV UR10, UR19 ;  /* 0x00000013000a7c82 */ /* 0x000fe20008000000 */
[----:B------:R-:W-:Y:S01]  /*51b0*/  UMOV UR17, UR9 ;  /* 0x0000000900117c82 */ /* 0x000fe20008000000 */
[----:B------:R-:W-:Y:S01]  /*51c0*/  UMOV UR20, UR12 ;  /* 0x0000000c00147c82 */ /* 0x000fe20008000000 */
[----:B------:R-:W-:Y:S01]  /*51d0*/  LOP3.LUT R5, R5, R14, RZ, 0x3c, !PT ;  /* 0x0000000e05057212 */ /* 0x000fe200078e3cff */
[----:B------:R0:W-:Y:S01]  /*51e0*/  UTMALDG.3D [UR8], [UR6], desc[UR14] ;  /* 0x00000e08060075b4 */ /* 0x0001e20008011000 */
[----:B------:R-:W-:Y:S01]  /*51f0*/  SEL R6, R6, RZ, P1 ;  /* 0x000000ff06067207 */ /* 0x000fe20000800000 */
[----:B------:R0:W-:Y:S02]  /*5200*/  UTMALDG.3D [UR16], [UR28], desc[UR14] ;  /* 0x00000e101c0075b4 */ /* 0x0001e40008011000 */
[----:B0-----:R-:W-:Y:S05]  /*5210*/  @P3 BRA `(.L_x_106) ;  /* 0xfffffffc00483947 */ /* 0x001fea000383ffff */
.L_x_102:
[----:B------:R-:W-:Y:S05]  /*5220*/  BSYNC B1 ;  /* 0x0000000000017941 */ /* 0x000fea0003800000 */
.L_x_101:
[----:B------:R-:W-:Y:S01]  /*5230*/  LOP3.LUT P3, RZ, R13, 0xff, RZ, 0xc0, !PT ;  /* 0x000000ff0dff7812 */ /* 0x000fe2000786c0ff */
[----:B------:R-:W-:Y:S01]  /*5240*/  IMAD.IADD R12, R3, 0x1, R12 ;  /* 0x00000001030c7824 */ /* 0x000fe200078e020c */
[----:B------:R-:W-:Y:S01]  /*5250*/  IADD3 R16, P4, R16, UR24, RZ ;  /* 0x0000001810107c10 */ /* 0x000fe2000ff9e0ff */
[----:B------:R-:W-:Y:S01]  /*5260*/  ULDC.64 UR6, c[0x0][0x650] ;  /* 0x0001940000067ab9 */ /* 0x000fe20000000a00 */
[----:B------:R-:W-:Y:S01]  /*5270*/  BSSY B1, `(.L_x_107) ;  /* 0x000006a000017945 */ /* 0x000fe20003800000 */
[----:B------:R-:W-:Y:S01]  /*5280*/  IMAD.MOV.U32 R9, RZ, RZ, -0x1 ;  /* 0xffffffffff097424 */ /* 0x000fe200078e00ff */
[----:B------:R-:W-:Y:S01]  /*5290*/  ISETP.GT.U32.AND P1, PT, R12, 0x11, PT ;  /* 0x000000110c00780c */ /* 0x000fe20003f24070 */
[----:B------:R-:W-:Y:S01]  /*52a0*/  IMAD.MOV.U32 R8, RZ, RZ, -0x1 ;  /* 0xffffffffff087424 */ /* 0x000fe200078e00ff */
[----:B------:R-:W-:Y:S02]  /*52b0*/  IADD3.X R17, R17, UR13, RZ, P4, !PT ;  /* 0x0000000d11117c10 */ /* 0x000fe4000a7fe4ff */
[----:B------:R-:W-:-:S02]  /*52c0*/  ISETP.LT.U32.AND P1, PT, R3, 0x12, P1 ;  /* 0x000000120300780c */ /* 0x000fc40000f21070 */
[----:B------:R-:W-:Y:S01]  /*52d0*/  PRMT R13, RZ, 0x7610, R13 ;  /* 0x00007610ff0d7816 */ /* 0x000fe2000000000d */
[----:B------:R-:W0:Y:S01]  /*52e0*/  @P3 S2R R5, SR_CgaCtaId ;  /* 0x0000000000053919 */ /* 0x000e220000008800 */
[----:B------:R-:W-:-:S04]  /*52f0*/  @P3 MOV R4, 0x400 ;  /* 0x0000040000043802 */ /* 0x000fc80000000f00 */
[----:B0-----:R-:W-:Y:S01]  /*5300*/  @P3 LEA R6, R5, R4, 0x18 ;  /* 0x0000000405063211 */ /* 0x001fe200078ec0ff */
[----:B------:R-:W-:-:S03]  /*5310*/  IMAD.WIDE.U32 R4, R12, 0x38e38e39, RZ ;  /* 0x38e38e390c047825 */ /* 0x000fc600078e00ff */
[----:B------:R0:W-:Y:S01]  /*5320*/  @P3 SYNCS.ARRIVE.TRANS64.A1T0 RZ, [R6+URZ+0x138], RZ ;  /* 0x000138ff06ff39a7 */ /* 0x0001e2000810003f */
[----:B------:R-:W-:Y:S02]  /*5330*/  ISETP.GE.U32.AND P3, PT, R3, 0x12, PT ;  /* 0x000000120300780c */ /* 0x000fe40003f66070 */
[----:B------:R-:W-:Y:S02]  /*5340*/  SHF.R.U32.HI R7, RZ, 0x2, R5 ;  /* 0x00000002ff077819 */ /* 0x000fe40000011605 */
[----:B------:R-:W-:Y:S02]  /*5350*/  SEL R5, RZ, 0x1, !P1 ;  /* 0x00000001ff057807 */ /* 0x000fe40004800000 */
[----:B------:R-:W-:Y:S01]  /*5360*/  ISETP.GE.U32.AND P1, PT, R16, UR6, PT ;  /* 0x0000000610007c0c */ /* 0x000fe2000bf26070 */
[----:B------:R-:W-:Y:S01]  /*5370*/  IMAD R12, R7, -0x12, R12 ;  /* 0xffffffee070c7824 */ /* 0x000fe200078e020c */
[----:B------:R-:W-:Y:S02]  /*5380*/  LOP3.LUT R0, R0, R5, RZ, 0x3c, !PT ;  /* 0x0000000500007212 */ /* 0x000fe400078e3cff */
[----:B------:R-:W-:-:S02]  /*5390*/  ISETP.GE.U32.AND.EX P1, PT, R17, UR7, PT, P1 ;  /* 0x0000000711007c0c */ /* 0x000fc4000bf26110 */
[----:B------:R-:W-:Y:S02]  /*53a0*/  PRMT R4, RZ, 0x7610, R4 ;  /* 0x00007610ff047816 */ /* 0x000fe40000000004 */
[----:B------:R-:W-:Y:S01]  /*53b0*/  @P3 LOP3.LUT R0, R0, 0x1, R7, 0x78, !PT ;  /* 0x0000000100003812 */ /* 0x000fe200078e7807 */
[----:B------:R-:W-:-:S08]  /*53c0*/  IMAD.MOV.U32 R7, RZ, RZ, -0x1 ;  /* 0xffffffffff077424 */ /* 0x000fd000078e00ff */
[----:B0-----:R-:W-:Y:S05]  /*53d0*/  @P1 BRA `(.L_x_108) ;  /* 0x00000004004c1947 */ /* 0x001fea0003800000 */
[----:B------:R-:W-:Y:S01]  /*53e0*/  ULDC.64 UR6, c[0x0][0x628] ;  /* 0x00018a0000067ab9 */ /* 0x000fe20000000a00 */
[----:B------:R-:W0:Y:S01]  /*53f0*/  S2R R15, SR_CTAID.X ;  /* 0x00000000000f7919 */ /* 0x000e220000002500 */
[----:B------:R-:W-:Y:S01]  /*5400*/  ISETP.NE.U32.AND P1, PT, RZ, UR6, PT ;  /* 0x00000006ff007c0c */ /* 0x000fe2000bf25070 */
[----:B------:R-:W-:Y:S01]  /*5410*/  ULDC UR8, c[0x0][0x630] ;  /* 0x00018c0000087ab9 */ /* 0x000fe20000000800 */
[----:B------:R-:W-:Y:S01]  /*5420*/  IMAD.MOV.U32 R4, RZ, RZ, R16 ;  /* 0x000000ffff047224 */ /* 0x000fe200078e0010 */
[----:B------:R-:W1:Y:S01]  /*5430*/  S2R R14, SR_CTAID.Y ;  /* 0x00000000000e7919 */ /* 0x000e620000002600 */
[----:B------:R-:W-:Y:S01]  /*5440*/  ISETP.NE.AND.EX P1, PT, RZ, UR7, PT, P1 ;  /* 0x00000007ff007c0c */ /* 0x000fe2000bf25310 */
[----:B------:R-:W-:-:S12]  /*5450*/  IMAD.MOV.U32 R5, RZ, RZ, R17 ;  /* 0x000000ffff057224 */ /* 0x000fd800078e0011 */
[----:B------:R-:W-:Y:S05]  /*5460*/  @!P1 BRA `(.L_x_109) ;  /* 0x0000000000289947 */ /* 0x000fea0003800000 */
[----:B------:R-:W-:Y:S02]  /*5470*/  ULDC UR5, c[0x0][0x634] ;  /* 0x00018d0000057ab9 */ /* 0x000fe40000000800 */
[----:B------:R-:W-:-:S05]  /*5480*/  IADD3 R9, P1, R16, UR5, RZ ;  /* 0x0000000510097c10 */ /* 0x000fca000ff3e0ff */
[----:B------:R-:W-:-:S04]  /*5490*/  IMAD.X R21, RZ, RZ, R17, P1 ;  /* 0x000000ffff157224 */ /* 0x000fc800008e0611 */
[----:B------:R-:W-:-:S04]  /*54a0*/  IMAD.WIDE.U32 R6, R21, UR6, RZ ;  /* 0x0000000615067c25 */ /* 0x000fc8000f8e00ff */
[----:B------:R-:W-:-:S04]  /*54b0*/  IMAD.WIDE.U32 R6, P1, R9, UR7, R6 ;  /* 0x0000000709067c25 */ /* 0x000fc8000f820006 */
[----:B------:R-:W-:-:S04]  /*54c0*/  IMAD.WIDE.U32 R8, R9, UR6, RZ ;  /* 0x0000000609087c25 */ /* 0x000fc8000f8e00ff */
[----:B------:R-:W-:Y:S01]  /*54d0*/  IMAD.X R5, RZ, RZ, RZ, P1 ;  /* 0x000000ffff057224 */ /* 0x000fe200008e06ff */
[----:B------:R-:W-:Y:S01]  /*54e0*/  IADD3 RZ, P1, R9, R6, RZ ;  /* 0x0000000609ff7210 */ /* 0x000fe20007f3e0ff */
[----:B------:R-:W-:-:S04]  /*54f0*/  IMAD.MOV.U32 R4, RZ, RZ, R7 ;  /* 0x000000ffff047224 */ /* 0x000fc800078e0007 */
[----:B------:R-:W-:-:S08]  /*5500*/  IMAD.WIDE.U32.X R4, R21, UR7, R4, P1 ;  /* 0x0000000715047c25 */ /* 0x000fd000088e0404 */
.L_x_109:
[--C-:B------:R-:W-:Y:S01]  /*5510*/  SHF.R.U64 R8, R4, UR8, R5.reuse ;  /* 0x0000000804087c19 */ /* 0x100fe20008001205 */
[----:B------:R-:W-:Y:S01]  /*5520*/  ULDC.64 UR6, c[0x0][0x620] ;  /* 0x0001880000067ab9 */ /* 0x000fe20000000a00 */
[----:B------:R-:W-:Y:S01]  /*5530*/  SHF.R.U32.HI R4, RZ, UR8, R5 ;  /* 0x00000008ff047c19 */ /* 0x000fe20008011605 */
[----:B------:R-:W-:Y:S01]  /*5540*/  ULDC UR5, c[0x0][0x150] ;  /* 0x0000540000057ab9 */ /* 0x000fe20000000800 */
[----:B------:R-:W-:Y:S01]  /*5550*/  IADD3 R7, P1, RZ, -R8, RZ ;  /* 0x80000008ff077210 */ /* 0x000fe20007f3e0ff */
[----:B------:R-:W2:Y:S01]  /*5560*/  LDC R24, c[0x0][0x144] ;  /* 0x00005100ff187b82 */ /* 0x000ea20000000800 */
[----:B0-----:R-:W-:Y:S01]  /*5570*/  I2FP.F32.U32 R9, R15 ;  /* 0x0000000f00097245 */ /* 0x001fe20000201000 */
[----:B------:R-:W-:Y:S02]  /*5580*/  ULDC.64 UR8, c[0x0][0x640] ;  /* 0x0001900000087ab9 */ /* 0x000fe40000000a00 */
[----:B------:R-:W-:Y:S01]  /*5590*/  IMAD.X R4, RZ, RZ, ~R4, P1 ;  /* 0x000000ffff047224 */ /* 0x000fe200008e0e04 */
[----:B------:R-:W-:-:S03]  /*55a0*/  ISETP.NE.U32.AND P1, PT, RZ, UR8, PT ;  /* 0x00000008ff007c0c */ /* 0x000fc6000bf25070 */
[----:B------:R-:W-:Y:S01]  /*55b0*/  IMAD R6, R4, UR6, RZ ;  /* 0x0000000604067c24 */ /* 0x000fe2000f8e02ff */
[----:B------:R-:W0:Y:S01]  /*55c0*/  LDC R21, c[0x0][0x148] ;  /* 0x00005200ff157b82 */ /* 0x000e220000000800 */
[C---:B------:R-:W-:Y:S01]  /*55d0*/  IMAD.WIDE.U32 R4, R7.reuse, UR6, R16 ;  /* 0x0000000607047c25 */ /* 0x040fe2000f8e0010 */
[----:B------:R-:W-:Y:S01]  /*55e0*/  ULDC UR6, c[0x0][0x154] ;  /* 0x0000550000067ab9 */ /* 0x000fe20000000800 */
[----:B------:R-:W-:Y:S02]  /*55f0*/  ISETP.NE.AND.EX P1, PT, RZ, UR9, PT, P1 ;  /* 0x00000009ff007c0c */ /* 0x000fe4000bf25310 */
[----:B------:R-:W-:Y:S02]  /*5600*/  IMAD R7, R7, UR7, R6 ;  /* 0x0000000707077c24 */ /* 0x000fe4000f8e0206 */
[----:B------:R-:W-:Y:S01]  /*5610*/  FMUL R6, R9, UR5 ;  /* 0x0000000509067c20 */ /* 0x000fe20008400000 */
[----:B------:R-:W-:Y:S01]  /*5620*/  ULDC UR5, c[0x0][0x618] ;  /* 0x0001860000057ab9 */ /* 0x000fe20000000800 */
[----:B------:R-:W-:Y:S01]  /*5630*/  ULDC UR7, c[0x0][0x608] ;  /* 0x0001820000077ab9 */ /* 0x000fe20000000800 */
[----:B------:R-:W-:-:S03]  /*5640*/  IMAD.IADD R5, R5, 0x1, R7 ;  /* 0x0000000105057824 */ /* 0x000fc600078e0207 */
[----:B------:R-:W3:Y:S02]  /*5650*/  F2I.U32.TRUNC.NTZ R6, R6 ;  /* 0x0000000600067305 */ /* 0x000ee4000020f000 */
[----:B------:R-:W-:Y:S02]  /*5660*/  SHF.R.U64 R9, R4, UR5, R5 ;  /* 0x0000000504097c19 */ /* 0x000fe40008001205 */
[----:B-1----:R-:W-:-:S05]  /*5670*/  I2FP.F32.U32 R4, R14 ;  /* 0x0000000e00047245 */ /* 0x002fca0000201000 */
[----:B------:R-:W-:Y:S01]  /*5680*/  FMUL R22, R4, UR6 ;  /* 0x0000000604167c20 */ /* 0x000fe20008400000 */
[----:B------:R-:W-:Y:S01]  /*5690*/  SHF.R.U32.HI R4, RZ, UR5, R5 ;  /* 0x00000005ff047c19 */ /* 0x000fe20008011605 */
[----:B------:R-:W-:-:S03]  /*56a0*/  ULDC UR5, c[0x0][0x658] ;  /* 0x0001960000057ab9 */ /* 0x000fc60000000800 */
[--C-:B------:R-:W-:Y:S01]  /*56b0*/  SHF.R.U64 R20, R9, UR7, R4.reuse ;  /* 0x0000000709147c19 */ /* 0x100fe20008001204 */
[----:B------:R-:W1:Y:S01]  /*56c0*/  F2I.U32.TRUNC.NTZ R22, R22 ;  /* 0x0000001600167305 */ /* 0x000e62000020f000 */
[----:B------:R-:W-:Y:S01]  /*56d0*/  SHF.R.U32.HI R5, RZ, UR7, R4 ;  /* 0x00000007ff057c19 */ /* 0x000fe20008011604 */
[----:B---3--:R-:W-:-:S03]  /*56e0*/  IMAD.MOV R6, RZ, RZ, -R6 ;  /* 0x000000ffff067224 */ /* 0x008fc600078e0a06 */
[----:B------:R-:W-:Y:S01]  /*56f0*/  SHF.R.U64 R18, R20, UR5, R5 ;  /* 0x0000000514127c19 */ /* 0x000fe20008001205 */
[----:B--2---:R-:W-:Y:S01]  /*5700*/  IMAD R15, R24, R6, R15 ;  /* 0x00000006180f7224 */ /* 0x004fe200078e020f */
[----:B------:R-:W-:-:S03]  /*5710*/  SHF.R.U32.HI R23, RZ, UR5, R5 ;  /* 0x00000005ff177c19 */ /* 0x000fc60008011605 */
[----:B------:R-:W-:Y:S02]  /*5720*/  IMAD.MOV.U32 R4, RZ, RZ, R18 ;  /* 0x000000ffff047224 */ /* 0x000fe400078e0012 */
[----:B------:R-:W-:Y:S01]  /*5730*/  IMAD.MOV.U32 R5, RZ, RZ, R23 ;  /* 0x000000ffff057224 */ /* 0x000fe200078e0017 */
[----:B-1----:R-:W-:Y:S06]  /*5740*/  @!P1 BRA `(.L_x_110) ;  /* 0x0000000000289947 */ /* 0x002fec0003800000 */
[----:B------:R-:W-:Y:S02]  /*5750*/  ULDC UR5, c[0x0][0x64c] ;  /* 0x0001930000057ab9 */ /* 0x000fe40000000800 */
[----:B------:R-:W-:-:S05]  /*5760*/  IADD3 R5, P1, R18, UR5, RZ ;  /* 0x0000000512057c10 */ /* 0x000fca000ff3e0ff */
[----:B------:R-:W-:-:S04]  /*5770*/  IMAD.X R23, RZ, RZ, R23, P1 ;  /* 0x000000ffff177224 */ /* 0x000fc800008e0617 */
[----:B------:R-:W-:-:S04]  /*5780*/  IMAD.WIDE.U32 R6, R23, UR8, RZ ;  /* 0x0000000817067c25 */ /* 0x000fc8000f8e00ff */
[----:B------:R-:W-:-:S04]  /*5790*/  IMAD.WIDE.U32 R6, P1, R5, UR9, R6 ;  /* 0x0000000905067c25 */ /* 0x000fc8000f820006 */
[----:B------:R-:W-:-:S04]  /*57a0*/  IMAD.WIDE.U32 R4, R5, UR8, RZ ;  /* 0x0000000805047c25 */ /* 0x000fc8000f8e00ff */
[----:B------:R-:W-:Y:S01]  /*57b0*/  IMAD.MOV.U32 R4, RZ, RZ, R7 ;  /* 0x000000ffff047224 */ /* 0x000fe200078e0007 */
[----:B------:R-:W-:Y:S01]  /*57c0*/  IADD3 RZ, P3, R5, R6, RZ ;  /* 0x0000000605ff7210 */ /* 0x000fe20007f7e0ff */
[----:B------:R-:W-:-:S04]  /*57d0*/  IMAD.X R5, RZ, RZ, RZ, P1 ;  /* 0x000000ffff057224 */ /* 0x000fc800008e06ff */
[----:B------:R-:W-:-:S08]  /*57e0*/  IMAD.WIDE.U32.X R4, R23, UR9, R4, P3 ;  /* 0x0000000917047c25 */ /* 0x000fd000098e0404 */
.L_x_110:
[----:B------:R-:W-:Y:S01]  /*57f0*/  ISETP.NE.AND P1, PT, R2, 0x1, PT ;  /* 0x000000010200780c */ /* 0x000fe20003f25270 */
[----:B------:R-:W-:Y:S01]  /*5800*/  ULDC UR5, c[0x0][0x648] ;  /* 0x0001920000057ab9 */ /* 0x000fe20000000800 */
[----:B------:R-:W-:Y:S01]  /*5810*/  LOP3.LUT R20, R20, UR21, RZ, 0xc0, !PT ;  /* 0x0000001514147c12 */ /* 0x000fe2000f8ec0ff */
[----:B------:R-:W-:Y:S01]  /*5820*/  IMAD.MOV R22, RZ, RZ, -R22 ;  /* 0x000000ffff167224 */ /* 0x000fe200078e0a16 */
[----:B------:R-:W-:Y:S01]  /*5830*/  SHF.R.U64 R5, R4, UR5, R5 ;  /* 0x0000000504057c19 */ /* 0x000fe20008001205 */
[----:B------:R-:W-:Y:S01]  /*5840*/  ULDC UR5, c[0x0][0x638] ;  /* 0x00018e0000057ab9 */ /* 0x000fe20000000800 */
[----:B------:R-:W-:Y:S01]  /*5850*/  LOP3.LUT R9, R9, UR4, RZ, 0xc0, !PT ;  /* 0x0000000409097c12 */ /* 0x000fe2000f8ec0ff */
[----:B------:R-:W-:Y:S01]  /*5860*/  ULDC UR6, c[0x0][0x610] ;  /* 0x0001840000067ab9 */ /* 0x000fe20000000800 */
[----:B------:R-:W-:Y:S02]  /*5870*/  IMAD.MOV.U32 R4, RZ, RZ, 0x1 ;  /* 0x00000001ff047424 */ /* 0x000fe400078e00ff */
[----:B------:R-:W-:-:S02]  /*5880*/  IMAD.MOV R7, RZ, RZ, -R5 ;  /* 0x000000ffff077224 */ /* 0x000fc400078e0a05 */
[----:B------:R-:W-:Y:S02]  /*5890*/  IMAD R20, R5, UR22, R20 ;  /* 0x0000001605147c24 */ /* 0x000fe4000f8e0214 */
[----:B0-----:R-:W-:Y:S02]  /*58a0*/  @P1 IMAD R15, R21, R22, R14 ;  /* 0x00000016150f1224 */ /* 0x001fe400078e020e */
[----:B------:R-:W-:Y:S01]  /*58b0*/  IMAD R18, R7, UR5, R18 ;  /* 0x0000000507127c24 */ /* 0x000fe2000f8e0212 */
[----:B------:R-:W-:Y:S01]  /*58c0*/  ULDC UR5, c[0x0][0x600] ;  /* 0x0001800000057ab9 */ /* 0x000fe20000000800 */
[----:B------:R-:W-:Y:S02]  /*58d0*/  IMAD R15, R20, UR6, R15 ;  /* 0x00000006140f7c24 */ /* 0x000fe4000f8e020f */
[----:B------:R-:W-:-:S05]  /*58e0*/  IMAD R18, R18, UR5, R9 ;  /* 0x0000000512127c24 */ /* 0x000fca000f8e0209 */
[----:B------:R-:W-:Y:S02]  /*58f0*/  SEL R9, R18, R15, !P1 ;  /* 0x0000000f12097207 */ /* 0x000fe40004800000 */
[----:B------:R-:W-:-:S07]  /*5900*/  SEL R7, R15, R18, !P1 ;  /* 0x000000120f077207 */ /* 0x000fce0004800000 */
.L_x_108:
[----:B------:R-:W-:Y:S05]  /*5910*/  BSYNC B1 ;  /* 0x0000000000017941 */ /* 0x000fea0003800000 */
.L_x_107:
[----:B------:R-:W-:-:S13]  /*5920*/  LOP3.LUT P1, RZ, R4, 0xff, RZ, 0xc0, !PT ;  /* 0x000000ff04ff7812 */ /* 0x000fda000782c0ff */
[----:B------:R-:W-:Y:S05]  /*5930*/  @P1 BRA `(.L_x_111) ;  /* 0xfffffff4004c1947 */ /* 0x000fea000383ffff */
[----:B------:R-:W-:Y:S05]  /*5940*/  BSYNC B0 ;  /* 0x0000000000007941 */ /* 0x000fea0003800000 */
.L_x_99:
[----:B------:R-:W-:-:S03]  /*5950*/  UMOV UR5, 0xffffffff ;  /* 0xffffffff00057882 */ /* 0x000fc60000000000 */
[----:B------:R-:W-:Y:S05]  /*5960*/  BRA.DIV UR5, `(.L_x_112) ;  /* 0x0000000e05107947 */ /* 0x000fea000b800000 */
[----:B------:R-:W-:-:S13]  /*5970*/  ELECT P6, URZ, PT ;  /* 0x00000000003f782f */ /* 0x000fda00038c0000 */
.L_x_140:
[----:B------:R-:W-:Y:S04]  /*5980*/  BSSY B0, `(.L_x_113) ;  /* 0x00000a9000007945 */ /* 0x000fe80003800000 */
[----:B------:R-:W-:Y:S05]  /*5990*/  @!P6 BRA `(.L_x_114) ;  /* 0x00000008009ce947 */ /* 0x000fea0003800000 */
[----:B------:R-:W-:-:S04]  /*59a0*/  LOP3.LUT R19, R19, 0x2, RZ, 0xfc, !PT ;  /* 0x0000000213137812 */ /* 0x000fc800078efcff */
[----:B------:R-:W-:-:S13]  /*59b0*/  ISETP.NE.AND P0, PT, R19, 0x3, PT ;  /* 0x000000031300780c */ /* 0x000fda0003f05270 */
[----:B------:R-:W-:Y:S05]  /*59c0*/  @!P0 BRA `(.L_x_115) ;  /* 0x0000000000048947 */ /* 0x000fea0003800000 */
[----:B------:R-:W-:Y:S01]  /*59d0*/  BPT.TRAP 0x1 ;  /* 0x000000040000795c */ /* 0x000fe20000300000 */
.L_x_115:
[----:B------:R-:W0:Y:S01]  /*59e0*/  S2R R3, SR_CgaCtaId ;  /* 0x0000000000037919 */ /* 0x000e220000008800 */
[----:B------:R-:W-:-:S04]  /*59f0*/  MOV R2, 0x400 ;  /* 0x0000040000027802 */ /* 0x000fc80000000f00 */
[----:B0-----:R-:W-:Y:S02]  /*5a00*/  LEA R3, R3, R2, 0x18 ;  /* 0x0000000203037211 */ /* 0x001fe400078ec0ff */
[----:B------:R-:W-:-:S03]  /*5a10*/  SHF.L.U32 R2, R0, 0x1f, RZ ;  /* 0x0000001f00027819 */ /* 0x000fc600000006ff */
[----:B------:R-:W-:-:S04]  /*5a20*/  VIADD R3, R3, 0x90 ;  /* 0x0000009003037836 */ /* 0x000fc80000000000 */
[C---:B------:R-:W-:Y:S02]  /*5a30*/  IMAD R7, R12.reuse, 0x8, R3 ;  /* 0x000000080c077824 */ /* 0x040fe400078e0203 */
[----:B------:R-:W-:Y:S02]  /*5a40*/  VIADD R12, R12, 0x1 ;  /* 0x000000010c0c7836 */ /* 0x000fe40000000000 */
[----:B------:R-:W0:Y:S03]  /*5a50*/  SYNCS.PHASECHK.TRANS64.TRYWAIT P0, [R7+URZ], R2 ;  /* 0x00000002070075a7 */ /* 0x000e26000800017f */
[----:B------:R-:W-:-:S04]  /*5a60*/  ISETP.NE.AND P1, PT, R12, 0x12, PT ;  /* 0x000000120c00780c */ /* 0x000fc80003f25270 */
[----:B------:R-:W-:Y:S02]  /*5a70*/  SEL R5, RZ, 0x1, P1 ;  /* 0x00000001ff057807 */ /* 0x000fe40000800000 */
[----:B------:R-:W-:Y:S02]  /*5a80*/  SEL R12, R12, RZ, P1 ;  /* 0x000000ff0c0c7207 */ /* 0x000fe40000800000 */
[----:B------:R-:W-:-:S03]  /*5a90*/  LOP3.LUT R5, R0, R5, RZ, 0x3c, !PT ;  /* 0x0000000500057212 */ /* 0x000fc600078e3cff */
[----:B------:R-:W-:Y:S01]  /*5aa0*/  IMAD R9, R12, 0x8, R3 ;  /* 0x000000080c097824 */ /* 0x000fe200078e0203 */
[----:B------:R-:W-:Y:S01]  /*5ab0*/  SHF.L.U32 R4, R5, 0x1f, RZ ;  /* 0x0000001f05047819 */ /* 0x000fe200000006ff */
[----:B0-----:R-:W-:Y:S06]  /*5ac0*/  @!P0 BRA `(.L_x_116) ;  /* 0x0000000800d88947 */ /* 0x001fec0003800000 */
.L_x_141:
[----:B------:R-:W1:Y:S01]  /*5ad0*/  SYNCS.PHASECHK.TRANS64.TRYWAIT P0, [R9+URZ], R4 ;  /* 0x00000004090075a7 */ /* 0x000e62000800017f */
[----:B------:R-:W-:-:S05]  /*5ae0*/  VIADD R0, R12, 0x1 ;  /* 0x000000010c007836 */ /* 0x000fca0000000000 */
[----:B------:R-:W-:-:S04]  /*5af0*/  ISETP.NE.AND P1, PT, R0, 0x12, PT ;  /* 0x000000120000780c */ /* 0x000fc80003f25270 */
[----:B0-----:R-:W-:Y:S02]  /*5b00*/  SEL R2, RZ, 0x1, P1 ;  /* 0x00000001ff027807 */ /* 0x001fe40000800000 */
[----:B------:R-:W-:Y:S02]  /*5b10*/  SEL R0, R0, RZ, P1 ;  /* 0x000000ff00007207 */ /* 0x000fe40000800000 */
[----:B------:R-:W-:-:S03]  /*5b20*/  LOP3.LUT R7, R5, R2, RZ, 0x3c, !PT ;  /* 0x0000000205077212 */ /* 0x000fc600078e3cff */
[----:B------:R-:W-:Y:S01]  /*5b30*/  IMAD R6, R0, 0x8, R3 ;  /* 0x0000000800067824 */ /* 0x000fe200078e0203 */
[----:B------:R-:W-:Y:S01]  /*5b40*/  SHF.L.U32 R5, R7, 0x1f, RZ ;  /* 0x0000001f07057819 */ /* 0x000fe200000006ff */
[----:B-1----:R-:W-:Y:S06]  /*5b50*/  @!P0 BRA `(.L_x_117) ;  /* 0x0000000800c88947 */ /* 0x002fec0003800000 */
.L_x_142:
[----:B------:R-:W1:Y:S01]  /*5b60*/  SYNCS.PHASECHK.TRANS64.TRYWAIT P0, [R6+URZ], R5 ;  /* 0x00000005060075a7 */ /* 0x000e62000800017f */
[----:B------:R-:W-:-:S05]  /*5b70*/  VIADD R0, R0, 0x1 ;  /* 0x0000000100007836 */ /* 0x000fca0000000000 */
[----:B------:R-:W-:-:S04]  /*5b80*/  ISETP.NE.AND P1, PT, R0, 0x12, PT ;  /* 0x000000120000780c */ /* 0x000fc80003f25270 */
[----:B------:R-:W-:Y:S02]  /*5b90*/  SEL R2, RZ, 0x1, P1 ;  /* 0x00000001ff027807 */ /* 0x000fe40000800000 */
[----:B------:R-:W-:Y:S02]  /*5ba0*/  SEL R0, R0, RZ, P1 ;  /* 0x000000ff00007207 */ /* 0x000fe40000800000 */
[----:B------:R-:W-:-:S03]  /*5bb0*/  LOP3.LUT R7, R7, R2, RZ, 0x3c, !PT ;  /* 0x0000000207077212 */ /* 0x000fc600078e3cff */
[----:B0-----:R-:W-:Y:S01]  /*5bc0*/  IMAD R9, R0, 0x8, R3 ;  /* 0x0000000800097824 */ /* 0x001fe200078e0203 */
[----:B------:R-:W-:Y:S01]  /*5bd0*/  SHF.L.U32 R4, R7, 0x1f, RZ ;  /* 0x0000001f07047819 */ /* 0x000fe200000006ff */
[----:B-1----:R-:W-:Y:S06]  /*5be0*/  @!P0 BRA `(.L_x_118) ;  /* 0x0000000800b88947 */ /* 0x002fec0003800000 */
.L_x_143:
        /* <DEDUP_REMOVED lines=9> */
.L_x_144:
        /* <DEDUP_REMOVED lines=9> */
.L_x_145:
        /* <DEDUP_REMOVED lines=9> */
.L_x_146:
        /* <DEDUP_REMOVED lines=9> */
.L_x_147:
        /* <DEDUP_REMOVED lines=9> */
.L_x_148:
        /* <DEDUP_REMOVED lines=9> */
.L_x_149:
        /* <DEDUP_REMOVED lines=9> */
.L_x_150:
        /* <DEDUP_REMOVED lines=9> */
.L_x_151:
        /* <DEDUP_REMOVED lines=9> */
.L_x_152:
        /* <DEDUP_REMOVED lines=9> */
.L_x_153:
        /* <DEDUP_REMOVED lines=9> */
.L_x_154:
        /* <DEDUP_REMOVED lines=9> */
.L_x_155:
        /* <DEDUP_REMOVED lines=9> */
.L_x_156:
[----:B------:R-:W1:Y:S01]  /*6340*/  SYNCS.PHASECHK.TRANS64.TRYWAIT P0, [R6+URZ], R5 ;  /* 0x00000005060075a7 */ /* 0x000e62000800017f */
[----:B------:R-:W-:-:S05]  /*6350*/  VIADD R0, R0, 0x1 ;  /* 0x0000000100007836 */ /* 0x000fca0000000000 */
[----:B------:R-:W-:-:S04]  /*6360*/  ISETP.NE.AND P1, PT, R0, 0x12, PT ;  /* 0x000000120000780c */ /* 0x000fc80003f25270 */
[----:B------:R-:W-:Y:S02]  /*6370*/  SEL R2, RZ, 0x1, P1 ;  /* 0x00000001ff027807 */ /* 0x000fe40000800000 */
[----:B------:R-:W-:Y:S02]  /*6380*/  SEL R0, R0, RZ, P1 ;  /* 0x000000ff00007207 */ /* 0x000fe40000800000 */
[----:B------:R-:W-:Y:S01]  /*6390*/  LOP3.LUT R2, R7, R2, RZ, 0x3c, !PT ;  /* 0x0000000207027212 */ /* 0x000fe200078e3cff */
[----:B-1----:R-:W-:Y:S06]  /*63a0*/  @!P0 BRA `(.L_x_132) ;  /* 0x0000000400e08947 */ /* 0x002fec0003800000 */
.L_x_157:
[----:B------:R-:W-:Y:S01]  /*63b0*/  IMAD R3, R0, 0x8, R3 ;  /* 0x0000000800037824 */ /* 0x000fe200078e0203 */
[----:B------:R-:W-:-:S07]  /*63c0*/  SHF.L.U32 R0, R2, 0x1f, RZ ;  /* 0x0000001f02007819 */ /* 0x000fce00000006ff */
.L_x_133:
[----:B--2---:R2:W3:Y:S02]  /*63d0*/  SYNCS.PHASECHK.TRANS64.TRYWAIT P0, [R3+URZ], R0 ;  /* 0x00000000030075a7 */ /* 0x0044e4000800017f */
[----:B---3--:R-:W-:Y:S05]  /*63e0*/  @!P0 NANOSLEEP.SYNCS 0x989680 ;  /* 0x009896800000895d */ /* 0x008fea0003900000 */
[----:B------:R-:W3:Y:S02]  /*63f0*/  @!P0 SYNCS.PHASECHK.TRANS64 P0, [R3+URZ], R0 ;  /* 0x00000000030085a7 */ /* 0x000ee4000800007f */
[----:B---3--:R-:W-:Y:S05]  /*6400*/  @!P0 BRA `(.L_x_133) ;  /* 0xfffffffc00f08947 */ /* 0x008fea000383ffff */
.L_x_114:
[----:B------:R-:W-:Y:S05]  /*6410*/  BSYNC B0 ;  /* 0x0000000000007941 */ /* 0x000fea0003800000 */
.L_x_113:
[----:B------:R-:W-:Y:S05]  /*6420*/  EXIT ;  /* 0x000000000000794d */ /* 0x000fea0003800000 */
.L_x_18:
[----:B---3--:R3:W4:Y:S02]  /*6430*/  SYNCS.PHASECHK.TRANS64.TRYWAIT P1, [R3+URZ], R0 ;  /* 0x00000000030075a7 */ /* 0x008724000802017f */
[----:B----4-:R-:W-:Y:S05]  /*6440*/  @!P1 NANOSLEEP.SYNCS 0x989680 ;  /* 0x009896800000995d */ /* 0x010fea0003900000 */
[----:B------:R-:W4:Y:S02]  /*6450*/  @!P1 SYNCS.PHASECHK.TRANS64 P1, [R3+URZ], R0 ;  /* 0x00000000030095a7 */ /* 0x000f24000802007f */
[----:B----4-:R-:W-:Y:S05]  /*6460*/  @!P1 BRA `(.L_x_18) ;  /* 0xfffffffc00f09947 */ /* 0x010fea000383ffff */
[----:B------:R-:W-:Y:S05]  /*6470*/  BRA `(.L_x_17) ;  /* 0xffffffac00e07947 */ /* 0x000fea000383ffff */
.L_x_23:
[----:B-1----:R-:W-:-:S04]  /*6480*/  IMAD.U32 R4, RZ, RZ, UR4 ;  /* 0x00000004ff047e24 */ /* 0x002fc8000f8e00ff */
[----:B------:R1:W2:Y:S03]  /*6490*/  SYNCS.PHASECHK.TRANS64.TRYWAIT P1, [R4+URZ], R3 ;  /* 0x00000003040075a7 */ /* 0x0002a6000802017f */
[----:B--2---:R-:W-:Y:S05]  /*64a0*/  @!P1 NANOSLEEP.SYNCS 0x989680 ;  /* 0x009896800000995d */ /* 0x004fea0003900000 */
[----:B------:R-:W2:Y:S02]  /*64b0*/  @!P1 SYNCS.PHASECHK.TRANS64 P1, [R4+URZ], R3 ;  /* 0x00000003040095a7 */ /* 0x000ea4000802007f */
[----:B--2---:R-:W-:Y:S05]  /*64c0*/  @!P1 BRA `(.L_x_23) ;  /* 0xfffffffc00ec9947 */ /* 0x004fea000383ffff */
[----:B------:R-:W-:Y:S05]  /*64d0*/  BRA `(.L_x_22) ;  /* 0xffffffb0007c7947 */ /* 0x000fea000383ffff */
.L_x_100:
[----:B------:R-:W-:Y:S01]  /*64e0*/  BSSY B1, `(.L_x_134) ;  /* 0x0000006000017945 */ /* 0x000fe20003800000 */
[----:B------:R-:W-:-:S07]  /*64f0*/  IMAD.MOV.U32 R15, RZ, RZ, -0x1 ;  /* 0xffffffffff0f7424 */ /* 0x000fce00078e00ff */
[----:B------:R-:W-:Y:S05]  /*6500*/  WARPSYNC.COLLECTIVE R15, `(.L_x_135) ;  /* 0x000000000f0c7348 */ /* 0x000fea0003c00000 */
[----:B------:R-:W-:Y:S02]  /*6510*/  ELECT P6, UR62, PT ;  /* 0x00000000003e782f */ /* 0x000fe400038c0000 */
[----:B------:R-:W-:Y:S01]  /*6520*/  MOV R14, UR62 ;  /* 0x0000003e000e7c02 */ /* 0x000fe20008000f00 */
[----:B------:R-:W-:Y:S10]  /*6530*/  ENDCOLLECTIVE ;  /* 0x000000000000791b */ /* 0x000ff40003800000 */
.L_x_135:
[----:B------:R-:W-:Y:S05]  /*6540*/  BSYNC B1 ;  /* 0x0000000000017941 */ /* 0x000fea0003800000 */
.L_x_134:
[----:B------:R-:W-:Y:S05]  /*6550*/  BRA `(.L_x_136) ;  /* 0xffffffe800507947 */ /* 0x000fea000383ffff */
.L_x_103:
[----:B0-----:R0:W1:Y:S02]  /*6560*/  SYNCS.PHASECHK.TRANS64.TRYWAIT P1, [R14+URZ+0x90], R7 ;  /* 0x000090070e0075a7 */ /* 0x001064000802017f */
[----:B-1----:R-:W-:Y:S05]  /*6570*/  @!P1 NANOSLEEP.SYNCS 0x989680 ;  /* 0x009896800000995d */ /* 0x002fea0003900000 */
[----:B------:R-:W1:Y:S02]  /*6580*/  @!P1 SYNCS.PHASECHK.TRANS64 P1, [R14+URZ+0x90], R7 ;  /* 0x000090070e0095a7 */ /* 0x000e64000802007f */
[----:B-1----:R-:W-:Y:S05]  /*6590*/  @!P1 BRA `(.L_x_103) ;  /* 0xfffffffc00f09947 */ /* 0x002fea000383ffff */
[----:B------:R-:W-:Y:S05]  /*65a0*/  BRA `(.L_x_137) ;  /* 0xffffffe800847947 */ /* 0x000fea000383ffff */
.L_x_112:
[----:B------:R-:W-:Y:S01]  /*65b0*/  BSSY B0, `(.L_x_138) ;  /* 0x0000006000007945 */ /* 0x000fe20003800000 */
[----:B------:R-:W-:-:S07]  /*65c0*/  IMAD.MOV.U32 R15, RZ, RZ, -0x1 ;  /* 0xffffffffff0f7424 */ /* 0x000fce00078e00ff */
[----:B------:R-:W-:Y:S05]  /*65d0*/  WARPSYNC.COLLECTIVE R15, `(.L_x_139) ;  /* 0x000000000f0c7348 */ /* 0x000fea0003c00000 */
[----:B------:R-:W-:Y:S02]  /*65e0*/  ELECT P6, UR62, PT ;  /* 0x00000000003e782f */ /* 0x000fe400038c0000 */
[----:B------:R-:W-:Y:S01]  /*65f0*/  MOV R14, UR62 ;  /* 0x0000003e000e7c02 */ /* 0x000fe20008000f00 */
[----:B------:R-:W-:Y:S10]  /*6600*/  ENDCOLLECTIVE ;  /* 0x000000000000791b */ /* 0x000ff40003800000 */
.L_x_139:
[----:B------:R-:W-:Y:S05]  /*6610*/  BSYNC B0 ;  /* 0x0000000000007941 */ /* 0x000fea0003800000 */
.L_x_138:
[----:B------:R-:W-:Y:S05]  /*6620*/  BRA `(.L_x_140) ;  /* 0xfffffff000d47947 */ /* 0x000fea000383ffff */
.L_x_116:
[----:B0-----:R0:W1:Y:S02]  /*6630*/  SYNCS.PHASECHK.TRANS64.TRYWAIT P0, [R7+URZ], R2 ;  /* 0x00000002070075a7 */ /* 0x001064000800017f */
[----:B-1----:R-:W-:Y:S05]  /*6640*/  @!P0 NANOSLEEP.SYNCS 0x989680 ;  /* 0x009896800000895d */ /* 0x002fea0003900000 */
[----:B------:R-:W1:Y:S02]  /*6650*/  @!P0 SYNCS.PHASECHK.TRANS64 P0, [R7+URZ], R2 ;  /* 0x00000002070085a7 */ /* 0x000e64000800007f */
[----:B-1----:R-:W-:Y:S05]  /*6660*/  @!P0 BRA `(.L_x_116) ;  /* 0xfffffffc00f08947 */ /* 0x002fea000383ffff */
[----:B------:R-:W-:Y:S05]  /*6670*/  BRA `(.L_x_141) ;  /* 0xfffffff400147947 */ /* 0x000fea000383ffff */
.L_x_117:
[----:B0-----:R0:W1:Y:S02]  /*6680*/  SYNCS.PHASECHK.TRANS64.TRYWAIT P0, [R9+URZ], R4 ;  /* 0x00000004090075a7 */ /* 0x001064000800017f */
[----:B-1----:R-:W-:Y:S05]  /*6690*/  @!P0 NANOSLEEP.SYNCS 0x989680 ;  /* 0x009896800000895d */ /* 0x002fea0003900000 */
[----:B------:R-:W1:Y:S02]  /*66a0*/  @!P0 SYNCS.PHASECHK.TRANS64 P0, [R9+URZ], R4 ;  /* 0x00000004090085a7 */ /* 0x000e64000800007f */
[----:B-1----:R-:W-:Y:S05]  /*66b0*/  @!P0 BRA `(.L_x_117) ;  /* 0xfffffffc00f08947 */ /* 0x002fea000383ffff */
[----:B------:R-:W-:Y:S05]  /*66c0*/  BRA `(.L_x_142) ;  /* 0xfffffff400247947 */ /* 0x000fea000383ffff */
.L_x_118:
[----:B0-----:R0:W1:Y:S02]  /*66d0*/  SYNCS.PHASECHK.TRANS64.TRYWAIT P0, [R6+URZ], R5 ;  /* 0x00000005060075a7 */ /* 0x001064000800017f */
[----:B-1----:R-:W-:Y:S05]  /*66e0*/  @!P0 NANOSLEEP.SYNCS 0x989680 ;  /* 0x009896800000895d */ /* 0x002fea0003900000 */
[----:B------:R-:W1:Y:S02]  /*66f0*/  @!P0 SYNCS.PHASECHK.TRANS64 P0, [R6+URZ], R5 ;  /* 0x00000005060085a7 */ /* 0x000e64000800007f */
[----:B-1----:R-:W-:Y:S05]  /*6700*/  @!P0 BRA `(.L_x_118) ;  /* 0xfffffffc00f08947 */ /* 0x002fea000383ffff */
[----:B------:R-:W-:Y:S05]  /*6710*/  BRA `(.L_x_143) ;  /* 0xfffffff400347947 */ /* 0x000fea000383ffff */
.L_x_119:
[----:B0-----:R0:W1:Y:S02]  /*6720*/  SYNCS.PHASECHK.TRANS64.TRYWAIT P0, [R9+URZ], R4 ;  /* 0x00000004090075a7 */ /* 0x001064000800017f */
[----:B-1----:R-:W-:Y:S05]  /*6730*/  @!P0 NANOSLEEP.SYNCS 0x989680 ;  /* 0x009896800000895d */ /* 0x002fea0003900000 */
[----:B------:R-:W1:Y:S02]  /*6740*/  @!P0 SYNCS.PHASECHK.TRANS64 P0, [R9+URZ], R4 ;  /* 0x00000004090085a7 */ /* 0x000e64000800007f */
[----:B-1----:R-:W-:Y:S05]  /*6750*/  @!P0 BRA `(.L_x_119) ;  /* 0xfffffffc00f08947 */ /* 0x002fea000383ffff */
[----:B------:R-:W-:Y:S05]  /*6760*/  BRA `(.L_x_144) ;  /* 0xfffffff400447947 */ /* 0x000fea000383ffff */
.L_x_120:
[----:B0-----:R0:W1:Y:S02]  /*6770*/  SYNCS.PHASECHK.TRANS64.TRYWAIT P0, [R6+URZ], R5 ;  /* 0x00000005060075a7 */ /* 0x001064000800017f */
[----:B-1----:R-:W-:Y:S05]  /*6780*/  @!P0 NANOSLEEP.SYNCS 0x989680 ;  /* 0x009896800000895d */ /* 0x002fea0003900000 */
[----:B------:R-:W1:Y:S02]  /*6790*/  @!P0 SYNCS.PHASECHK.TRANS64 P0, [R6+URZ], R5 ;  /* 0x00000005060085a7 */ /* 0x000e64000800007f */
[----:B-1----:R-:W-:Y:S05]  /*67a0*/  @!P0 BRA `(.L_x_120) ;  /* 0xfffffffc00f08947 */ /* 0x002fea000383ffff */
[----:B------:R-:W-:Y:S05]  /*67b0*/  BRA `(.L_x_145) ;  /* 0xfffffff400547947 */ /* 0x000fea000383ffff */
.L_x_121:
[----:B0-----:R0:W1:Y:S02]  /*67c0*/  SYNCS.PHASECHK.TRANS64.TRYWAIT P0, [R9+URZ], R4 ;  /* 0x00000004090075a7 */ /* 0x001064000800017f */
[----:B-1----:R-:W-:Y:S05]  /*67d0*/  @!P0 NANOSLEEP.SYNCS 0x989680 ;  /* 0x009896800000895d */ /* 0x002fea0003900000 */
[----:B------:R-:W1:Y:S02]  /*67e0*/  @!P0 SYNCS.PHASECHK.TRANS64 P0, [R9+URZ], R4 ;  /* 0x00000004090085a7 */ /* 0x000e64000800007f */
[----:B-1----:R-:W-:Y:S05]  /*67f0*/  @!P0 BRA `(.L_x_121) ;  /* 0xfffffffc00f08947 */ /* 0x002fea000383ffff */
[----:B------:R-:W-:Y:S05]  /*6800*/  BRA `(.L_x_146) ;  /* 0xfffffff400647947 */ /* 0x000fea000383ffff */
.L_x_122:
[----:B0-----:R0:W1:Y:S02]  /*6810*/  SYNCS.PHASECHK.TRANS64.TRYWAIT P0, [R6+URZ], R5 ;  /* 0x00000005060075a7 */ /* 0x001064000800017f */
[----:B-1----:R-:W-:Y:S05]  /*6820*/  @!P0 NANOSLEEP.SYNCS 0x989680 ;  /* 0x009896800000895d */ /* 0x002fea0003900000 */
[----:B------:R-:W1:Y:S02]  /*6830*/  @!P0 SYNCS.PHASECHK.TRANS64 P0, [R6+URZ], R5 ;  /* 0x00000005060085a7 */ /* 0x000e64000800007f */
[----:B-1----:R-:W-:Y:S05]  /*6840*/  @!P0 BRA `(.L_x_122) ;  /* 0xfffffffc00f08947 */ /* 0x002fea000383ffff */
[----:B------:R-:W-:Y:S05]  /*6850*/  BRA `(.L_x_147) ;  /* 0xfffffff400747947 */ /* 0x000fea000383ffff */
.L_x_123:
[----:B0-----:R0:W1:Y:S02]  /*6860*/  SYNCS.PHASECHK.TRANS64.TRYWAIT P0, [R9+URZ], R4 ;  /* 0x00000004090075a7 */ /* 0x001064000800017f */
[----:B-1----:R-:W-:Y:S05]  /*6870*/  @!P0 NANOSLEEP.SYNCS 0x989680 ;  /* 0x009896800000895d */ /* 0x002fea0003900000 */
[----:B------:R-:W1:Y:S02]  /*6880*/  @!P0 SYNCS.PHASECHK.TRANS64 P0, [R9+URZ], R4 ;  /* 0x00000004090085a7 */ /* 0x000e64000800007f */
[----:B-1----:R-:W-:Y:S05]  /*6890*/  @!P0 BRA `(.L_x_123) ;  /* 0xfffffffc00f08947 */ /* 0x002fea000383ffff */
[----:B------:R-:W-:Y:S05]  /*68a0*/  BRA `(.L_x_148) ;  /* 0xfffffff400847947 */ /* 0x000fea000383ffff */
.L_x_124:
[----:B0-----:R0:W1:Y:S02]  /*68b0*/  SYNCS.PHASECHK.TRANS64.TRYWAIT P0, [R6+URZ], R5 ;  /* 0x00000005060075a7 */ /* 0x001064000800017f */
[----:B-1----:R-:W-:Y:S05]  /*68c0*/  @!P0 NANOSLEEP.SYNCS 0x989680 ;  /* 0x009896800000895d */ /* 0x002fea0003900000 */
[----:B------:R-:W1:Y:S02]  /*68d0*/  @!P0 SYNCS.PHASECHK.TRANS64 P0, [R6+URZ], R5 ;  /* 0x00000005060085a7 */ /* 0x000e64000800007f */
[----:B-1----:R-:W-:Y:S05]  /*68e0*/  @!P0 BRA `(.L_x_124) ;  /* 0xfffffffc00f08947 */ /* 0x002fea000383ffff */
[----:B------:R-:W-:Y:S05]  /*68f0*/  BRA `(.L_x_149) ;  /* 0xfffffff400947947 */ /* 0x000fea000383ffff */
.L_x_125:
[----:B0-----:R0:W1:Y:S02]  /*6900*/  SYNCS.PHASECHK.TRANS64.TRYWAIT P0, [R9+URZ], R4 ;  /* 0x00000004090075a7 */ /* 0x001064000800017f */
[----:B-1----:R-:W-:Y:S05]  /*6910*/  @!P0 NANOSLEEP.SYNCS 0x989680 ;  /* 0x009896800000895d */ /* 0x002fea0003900000 */
[----:B------:R-:W1:Y:S02]  /*6920*/  @!P0 SYNCS.PHASECHK.TRANS64 P0, [R9+URZ], R4 ;  /* 0x00000004090085a7 */ /* 0x000e64000800007f */
[----:B-1----:R-:W-:Y:S05]  /*6930*/  @!P0 BRA `(.L_x_125) ;  /* 0xfffffffc00f08947 */ /* 0x002fea000383ffff */
[----:B------:R-:W-:Y:S05]  /*6940*/  BRA `(.L_x_150) ;  /* 0xfffffff400a47947 */ /* 0x000fea000383ffff */
.L_x_126:
[----:B0-----:R0:W1:Y:S02]  /*6950*/  SYNCS.PHASECHK.TRANS64.TRYWAIT P0, [R6+URZ], R5 ;  /* 0x00000005060075a7 */ /* 0x001064000800017f */
[----:B-1----:R-:W-:Y:S05]  /*6960*/  @!P0 NANOSLEEP.SYNCS 0x989680 ;  /* 0x009896800000895d */ /* 0x002fea0003900000 */
[----:B------:R-:W1:Y:S02]  /*6970*/  @!P0 SYNCS.PHASECHK.TRANS64 P0, [R6+URZ], R5 ;  /* 0x00000005060085a7 */ /* 0x000e64000800007f */
[----:B-1----:R-:W-:Y:S05]  /*6980*/  @!P0 BRA `(.L_x_126) ;  /* 0xfffffffc00f08947 */ /* 0x002fea000383ffff */
[----:B------:R-:W-:Y:S05]  /*6990*/  BRA `(.L_x_151) ;  /* 0xfffffff400b47947 */ /* 0x000fea000383ffff */
.L_x_127:
[----:B0-----:R0:W1:Y:S02]  /*69a0*/  SYNCS.PHASECHK.TRANS64.TRYWAIT P0, [R9+URZ], R4 ;  /* 0x00000004090075a7 */ /* 0x001064000800017f */
[----:B-1----:R-:W-:Y:S05]  /*69b0*/  @!P0 NANOSLEEP.SYNCS 0x989680 ;  /* 0x009896800000895d */ /* 0x002fea0003900000 */
[----:B------:R-:W1:Y:S02]  /*69c0*/  @!P0 SYNCS.PHASECHK.TRANS64 P0, [R9+URZ], R4 ;  /* 0x00000004090085a7 */ /* 0x000e64000800007f */
[----:B-1----:R-:W-:Y:S05]  /*69d0*/  @!P0 BRA `(.L_x_127) ;  /* 0xfffffffc00f08947 */ /* 0x002fea000383ffff */
[----:B------:R-:W-:Y:S05]  /*69e0*/  BRA `(.L_x_152) ;  /* 0xfffffff400c47947 */ /* 0x000fea000383ffff */
.L_x_128:
[----:B0-----:R0:W1:Y:S02]  /*69f0*/  SYNCS.PHASECHK.TRANS64.TRYWAIT P0, [R6+URZ], R5 ;  /* 0x00000005060075a7 */ /* 0x001064000800017f */
[----:B-1----:R-:W-:Y:S05]  /*6a00*/  @!P0 NANOSLEEP.SYNCS 0x989680 ;  /* 0x009896800000895d */ /* 0x002fea0003900000 */
[----:B------:R-:W1:Y:S02]  /*6a10*/  @!P0 SYNCS.PHASECHK.TRANS64 P0, [R6+URZ], R5 ;  /* 0x00000005060085a7 */ /* 0x000e64000800007f */
[----:B-1----:R-:W-:Y:S05]  /*6a20*/  @!P0 BRA `(.L_x_128) ;  /* 0xfffffffc00f08947 */ /* 0x002fea000383ffff */
[----:B------:R-:W-:Y:S05]  /*6a30*/  BRA `(.L_x_153) ;  /* 0xfffffff400d47947 */ /* 0x000fea000383ffff */
.L_x_129:
[----:B0-----:R0:W1:Y:S02]  /*6a40*/  SYNCS.PHASECHK.TRANS64.TRYWAIT P0, [R9+URZ], R4 ;  /* 0x00000004090075a7 */ /* 0x001064000800017f */
[----:B-1----:R-:W-:Y:S05]  /*6a50*/  @!P0 NANOSLEEP.SYNCS 0x989680 ;  /* 0x009896800000895d */ /* 0x002fea0003900000 */
[----:B------:R-:W1:Y:S02]  /*6a60*/  @!P0 SYNCS.PHASECHK.TRANS64 P0, [R9+URZ], R4 ;  /* 0x00000004090085a7 */ /* 0x000e64000800007f */
[----:B-1----:R-:W-:Y:S05]  /*6a70*/  @!P0 BRA `(.L_x_129) ;  /* 0xfffffffc00f08947 */ /* 0x002fea000383ffff */
[----:B------:R-:W-:Y:S05]  /*6a80*/  BRA `(.L_x_154) ;  /* 0xfffffff400e47947 */ /* 0x000fea000383ffff */
.L_x_130:
[----:B0-----:R0:W1:Y:S02]  /*6a90*/  SYNCS.PHASECHK.TRANS64.TRYWAIT P0, [R6+URZ], R5 ;  /* 0x00000005060075a7 */ /* 0x001064000800017f */
[----:B-1----:R-:W-:Y:S05]  /*6aa0*/  @!P0 NANOSLEEP.SYNCS 0x989680 ;  /* 0x009896800000895d */ /* 0x002fea0003900000 */
[----:B------:R-:W1:Y:S02]  /*6ab0*/  @!P0 SYNCS.PHASECHK.TRANS64 P0, [R6+URZ], R5 ;  /* 0x00000005060085a7 */ /* 0x000e64000800007f */
[----:B-1----:R-:W-:Y:S05]  /*6ac0*/  @!P0 BRA `(.L_x_130) ;  /* 0xfffffffc00f08947 */ /* 0x002fea000383ffff */
[----:B------:R-:W-:Y:S05]  /*6ad0*/  BRA `(.L_x_155) ;  /* 0xfffffff400f47947 */ /* 0x000fea000383ffff */
.L_x_131:
[----:B0-----:R0:W1:Y:S02]  /*6ae0*/  SYNCS.PHASECHK.TRANS64.TRYWAIT P0, [R9+URZ], R4 ;  /* 0x00000004090075a7 */ /* 0x001064000800017f */
[----:B-1----:R-:W-:Y:S05]  /*6af0*/  @!P0 NANOSLEEP.SYNCS 0x989680 ;  /* 0x009896800000895d */ /* 0x002fea0003900000 */
[----:B------:R-:W1:Y:S02]  /*6b00*/  @!P0 SYNCS.PHASECHK.TRANS64 P0, [R9+URZ], R4 ;  /* 0x00000004090085a7 */ /* 0x000e64000800007f */
[----:B-1----:R-:W-:Y:S05]  /*6b10*/  @!P0 BRA `(.L_x_131) ;  /* 0xfffffffc00f08947 */ /* 0x002fea000383ffff */
[----:B------:R-:W-:Y:S05]  /*6b20*/  BRA `(.L_x_156) ;  /* 0xfffffff800047947 */ /* 0x000fea000383ffff */
.L_x_132:
[----:B-1----:R1:W2:Y:S02]  /*6b30*/  SYNCS.PHASECHK.TRANS64.TRYWAIT P0, [R6+URZ], R5 ;  /* 0x00000005060075a7 */ /* 0x0022a4000800017f */
[----:B--2---:R-:W-:Y:S05]  /*6b40*/  @!P0 NANOSLEEP.SYNCS 0x989680 ;  /* 0x009896800000895d */ /* 0x004fea0003900000 */
[----:B------:R-:W2:Y:S02]  /*6b50*/  @!P0 SYNCS.PHASECHK.TRANS64 P0, [R6+URZ], R5 ;  /* 0x00000005060085a7 */ /* 0x000ea4000800007f */
[----:B--2---:R-:W-:Y:S05]  /*6b60*/  @!P0 BRA `(.L_x_132) ;  /* 0xfffffffc00f08947 */ /* 0x004fea000383ffff */
[----:B------:R-:W-:Y:S05]  /*6b70*/  BRA `(.L_x_157) ;  /* 0xfffffff8000c7947 */ /* 0x000fea000383ffff */
.L_x_158:
[----:B------:R-:W-:-:S00]  /*6b80*/  BRA `(.L_x_158) ;  /* 0xfffffffc00fc7947 */ /* 0x000fc0000383ffff */
[----:B------:R-:W-:-:S00]  /*6b90*/  NOP ;  /* 0x0000000000007918 */ /* 0x000fc00000000000 */
        /* <DEDUP_REMOVED lines=14> */
.L_x_159:


//--------------------- .nv.global.init           --------------------------
	.section	.nv.global.init,"aw",@progbits
.nv.global.init:
	.type		$str$22,@object
	.size		$str$22,($str$23 - $str$22)
$str$22:
        /*0000*/ 	.byte	0x6b, 0x5f, 0x74, 0x69, 0x6c, 0x65, 0x5f, 0x63, 0x6f, 0x75, 0x6e, 0x74, 0x20, 0x3e, 0x3d, 0x20
        /*0010*/ 	.byte	0x31, 0x00
	.type		$str$23,@object
	.size		$str$23,(__unnamed_1 - $str$23)
$str$23:
        /*0012*/ 	.byte	0x2f, 0x74, 0x6d, 0x70, 0x2f, 0x63, 0x75, 0x74, 0x6c, 0x61, 0x73, 0x73, 0x5f, 0x73, 0x77, 0x65
        /*0022*/ 	.byte	0x65, 0x70, 0x5f, 0x73, 0x72, 0x63, 0x2f, 0x69, 0x6e, 0x63, 0x6c, 0x75, 0x64, 0x65, 0x2f, 0x63
        /*0032*/ 	.byte	0x75, 0x74, 0x6c, 0x61, 0x73, 0x73, 0x2f, 0x67, 0x65, 0x6d, 0x6d, 0x2f, 0x63, 0x6f, 0x6c, 0x6c
        /*0042*/ 	.byte	0x65, 0x63, 0x74, 0x69, 0x76, 0x65, 0x2f, 0x73, 0x6d, 0x39, 0x30, 0x5f, 0x6d, 0x6d, 0x61, 0x5f
        /*0052*/ 	.byte	0x74, 0x6d, 0x61, 0x5f, 0x67, 0x6d, 0x6d, 0x61, 0x5f, 0x73, 0x73, 0x5f, 0x77, 0x61, 0x72, 0x70
        /*0062*/ 	.byte	0x73, 0x70, 0x65, 0x63, 0x69, 0x61, 0x6c, 0x69, 0x7a, 0x65, 0x64, 0x2e, 0x68, 0x70, 0x70, 0x00
	.type		__unnamed_1,@object
	.size		__unnamed_1,(.L_0 - __unnamed_1)
__unnamed_1:
        /*0072*/ 	.byte	0x76, 0x6f, 0x69, 0x64, 0x20, 0x63, 0x75, 0x74, 0x6c, 0x61, 0x73, 0x73, 0x3a, 0x3a, 0x67, 0x65
        /* <DEDUP_REMOVED lines=180> */
        /*0bc2*/ 	.byte	0x74, 0x79, 0x5d, 0x00
.L_0:


//--------------------- .nv.shared._ZN7cutlass13device_kernelINS_4gemm6kernel13GemmUniversalIN4cute5tupleIJiiiiEEENS1_10collective13CollectiveMmaINS1_34MainloopSm90TmaGmmaWarpSpecializedILi18ENS5_IJNS4_1CILi1EEESB_SB_EEENS1_35KernelTmaWarpSpecializedCooperativeEEENS5_IJNSA_ILi128EEENSA_ILi64EEENSA_ILi32EEEEEENS_10bfloat16_tENS5_IJlSB_lEEESJ_NS5_IJSB_llEEENS4_8TiledMMAINS4_8MMA_AtomIJNS4_4SM904GMMA27MMA_64x64x16_F32BF16BF16_SSILNSP_5MajorE0ELSR_1ELNSP_7ScaleInE1ELSS_1EEEEEENS4_6LayoutINS5_IJNSA_ILi2EEESB_SB_EEENS5_IJSB_NSA_ILi0EEESY_EEEEENS5_IJNS4_10UnderscoreES11_S11_EEEEENS4_13SM90_TMA_LOADENS4_14ComposedLayoutINS4_7SwizzleILi2ELi4ELi3EEENS4_18smem_ptr_flag_bitsILi16EEENSV_INS5_IJNSA_ILi8EEESH_EEENS5_IJSH_SB_EEEEEEEvNS4_8identityES14_NS15_INS16_ILi3ELi4ELi3EEES19_NSV_INS5_IJSG_S1A_EEENS5_IJSB_SG_EEEEEEEvS1F_EENS_8epilogue10collective6detail29Sm90TmaWarpSpecializedAdapterINS1N_15DefaultEpilogueISJ_SK_SK_NS1M_6thread17LinearCombinationISJ_Li1EffLNS1R_9ScaleType4KindE0ELNS_15FloatRoundStyleE2ESJ_EENS1_15EpilogueDefaultEEEEEvvEEEEvNT_6ParamsE --------------------------
	.section	.nv.shared._ZN7cutlass13device_kernelINS_4gemm6kernel13GemmUniversalIN4cute5tupleIJiiiiEEENS1_10collective13CollectiveMmaINS1_34MainloopSm90TmaGmmaWarpSpecializedILi18ENS5_IJNS4_1CILi1EEESB_SB_EEENS1_35KernelTmaWarpSpecializedCooperativeEEENS5_IJNSA_ILi128EEENSA_ILi64EEENSA_ILi32EEEEEENS_10bfloat16_tENS5_IJlSB_lEEESJ_NS5_IJSB_llEEENS4_8TiledMMAINS4_8MMA_AtomIJNS4_4SM904GMMA27MMA_64x64x16_F32BF16BF16_SSILNSP_5MajorE0ELSR_1ELNSP_7ScaleInE1ELSS_1EEEEEENS4_6LayoutINS5_IJNSA_ILi2EEESB_SB_EEENS5_IJSB_NSA_ILi0EEESY_EEEEENS5_IJNS4_10UnderscoreES11_S11_EEEEENS4_13SM90_TMA_LOADENS4_14ComposedLayoutINS4_7SwizzleILi2ELi4ELi3EEENS4_18smem_ptr_flag_bitsILi16EEENSV_INS5_IJNSA_ILi8EEESH_EEENS5_IJSH_SB_EEEEEEEvNS4_8identityES14_NS15_INS16_ILi3ELi4ELi3EEES19_NSV_INS5_IJSG_S1A_EEENS5_IJSB_SG_EEEEEEEvS1F_EENS_8epilogue10collective6detail29Sm90TmaWarpSpecializedAdapterINS1N_15DefaultEpilogueISJ_SK_SK_NS1M_6thread17LinearCombinationISJ_Li1EffLNS1R_9ScaleType4KindE0ELNS_15FloatRoundStyleE2ESJ_EENS1_15EpilogueDefaultEEEEEvvEEEEvNT_6ParamsE,"aw",@nobits
	.sectionflags	@""
	.align	16
	.zero		1024


//--------------------- .nv.shared.reserved.0     --------------------------
	.section	.nv.shared.reserved.0,"aw",@nobits
	.weak		__nv_reservedSMEM_offset_0_alias
	.size		__nv_reservedSMEM_offset_0_alias, 0, 0
	.other		__nv_reservedSMEM_offset_0_alias,@"STO_CUDA_RESERVED_SHARED STV_DEFAULT"
__nv_reservedSMEM_offset_0_alias:
	.zero		0


//--------------------- .nv.global                --------------------------
	.section	.nv.global,"aw",@nobits
.nv.global:
	.type		_ZN40_INTERNAL_4ae09c62_4_k_cu_4e274a0f_212194cute1_E,@object
	.size		_ZN40_INTERNAL_4ae09c62_4_k_cu_4e274a0f_212194cute1_E,(_ZN40_INTERNAL_4ae09c62_4_k_cu_4e274a0f_212194cuda3std3__45__cpo6cbeginE - _ZN40_INTERNAL_4ae09c62_4_k_cu_4e274a0f_212194cute1_E)
_ZN40_INTERNAL_4ae09c62_4_k_cu_4e274a0f_212194cute1_E:
	.zero		1
	.type		_ZN40_INTERNAL_4ae09c62_4_k_cu_4e274a0f_212194cuda3std3__45__cpo6cbeginE,@object
	.size		_ZN40_INTERNAL_4ae09c62_4_k_cu_4e274a0f_212194cuda3std3__45__cpo6cbeginE,(_ZN40_INTERNAL_4ae09c62_4_k_cu_4e274a0f_212194cuda3std3__48in_placeE - _ZN40_INTERNAL_4ae09c62_4_k_cu_4e274a0f_212194cuda3std3__45__cpo6cbeginE)
_ZN40_INTERNAL_4ae09c62_4_k_cu_4e274a0f_212194cuda3std3__45__cpo6cbeginE:
	.zero		1
	.type		_ZN40_INTERNAL_4ae09c62_4_k_cu_4e274a0f_212194cuda3std3__48in_placeE,@object
	.size		_ZN40_INTERNAL_4ae09c62_4_k_cu_4e274a0f_212194cuda3std3__48in_placeE,(_ZN40_INTERNAL_4ae09c62_4_k_cu_4e274a0f_212194cuda3std6ranges3__45__cpo9iter_moveE - _ZN40_INTERNAL_4ae09c62_4_k_cu_4e274a0f_212194cuda3std3__48in_placeE)
_ZN40_INTERNAL_4ae09c62_4_k_cu_4e274a0f_212194cuda3std3__48in_placeE:
	.zero		1
	.type		_ZN40_INTERNAL_4ae09c62_4_k_cu_4e274a0f_212194cuda3std6ranges3__45__cpo9iter_moveE,@object
	.size		_ZN40_INTERNAL_4ae09c62_4_k_cu_4e274a0f_212194cuda3std6ranges3__45__cpo9iter_moveE,(_ZN40_INTERNAL_4ae09c62_4_k_cu_4e274a0f_212194cuda3std3__45__cpo5beginE - _ZN40_INTERNAL_4ae09c62_4_k_cu_4e274a0f_212194cuda3std6ranges3__45__cpo9iter_moveE)
_ZN40_INTERNAL_4ae09c62_4_k_cu_4e274a0f_212194cuda3std6ranges3__45__cpo9iter_moveE:
	.zero		1
	.type		_ZN40_INTERNAL_4ae09c62_4_k_cu_4e274a0f_212194cuda3std3__45__cpo5beginE,@object
	.size		_ZN40_INTERNAL_4ae09c62_4_k_cu_4e274a0f_212194cuda3std3__45__cpo5beginE,(_ZN40_INTERNAL_4ae09c62_4_k_cu_4e274a0f_212194cuda3std3__442_GLOBAL__N__4ae09c62_4_k_cu_4e274a0f_212196ignoreE - _ZN40_INTERNAL_4ae09c62_4_k_cu_4e274a0f_212194cuda3std3__45__cpo5beginE)
_ZN40_INTERNAL_4ae09c62_4_k_cu_4e274a0f_212194cuda3std3__45__cpo5beginE:
	.zero		1
	.type		_ZN40_INTERNAL_4ae09c62_4_k_cu_4e274a0f_212194cuda3std3__442_GLOBAL__N__4ae09c62_4_k_cu_4e274a0f_212196ignoreE,@object
	.size		_ZN40_INTERNAL_4ae09c62_4_k_cu_4e274a0f_212194cuda3std3__442_GLOBAL__N__4ae09c62_4_k_cu_4e274a0f_212196ignoreE,(_ZN40_INTERNAL_4ae09c62_4_k_cu_4e274a0f_212194cute7productE - _ZN40_INTERNAL_4ae09c62_4_k_cu_4e274a0f_212194cuda3std3__442_GLOBAL__N__4ae09c62_4_k_cu_4e274a0f_212196ignoreE)
_ZN40_INTERNAL_4ae09c62_4_k_cu_4e274a0f_212194cuda3std3__442_GLOBAL__N__4ae09c62_4_k_cu_4e274a0f_212196ignoreE:
	.zero		1
	.type		_ZN40_INTERNAL_4ae09c62_4_k_cu_4e274a0f_212194cute7productE,@object
	.size		_ZN40_INTERNAL_4ae09c62_4_k_cu_4e274a0f_212194cute7productE,(_ZN40_INTERNAL_4ae09c62_4_k_cu_4e274a0f_212194cuda3std3__45__cpo3endE - _ZN40_INTERNAL_4ae09c62_4_k_cu_4e274a0f_212194cute7productE)
_ZN40_INTERNAL_4ae09c62_4_k_cu_4e274a0f_212194cute7productE:
	.zero		1
	.type		_ZN40_INTERNAL_4ae09c62_4_k_cu_4e274a0f_212194cuda3std3__45__cpo3endE,@object
	.size		_ZN40_INTERNAL_4ae09c62_4_k_cu_4e274a0f_212194cuda3std3__45__cpo3endE,(_ZN40_INTERNAL_4ae09c62_4_k_cu_4e274a0f_212194cuda3std3__419piecewise_constructE - _ZN40_INTERNAL_4ae09c62_4_k_cu_4e274a0f_212194cuda3std3__45__cpo3endE)
_ZN40_INTERNAL_4ae09c62_4_k_cu_4e274a0f_212194cuda3std3__45__cpo3endE:
	.zero		1
	.type		_ZN40_INTERNAL_4ae09c62_4_k_cu_4e274a0f_212194cuda3std3__419piecewise_constructE,@object
	.size		_ZN40_INTERNAL_4ae09c62_4_k_cu_4e274a0f_212194cuda3std3__419piecewise_constructE,(_ZN40_INTERNAL_4ae09c62_4_k_cu_4e274a0f_212194cuda3std3__45__cpo4cendE - _ZN40_INTERNAL_4ae09c62_4_k_cu_4e274a0f_212194cuda3std3__419piecewise_constructE)
_ZN40_INTERNAL_4ae09c62_4_k_cu_4e274a0f_212194cuda3std3__419piecewise_constructE:
	.zero		1
	.type		_ZN40_INTERNAL_4ae09c62_4_k_cu_4e274a0f_212194cuda3std3__45__cpo4cendE,@object
	.size		_ZN40_INTERNAL_4ae09c62_4_k_cu_4e274a0f_212194cuda3std3__45__cpo4cendE,(_ZN40_INTERNAL_4ae09c62_4_k_cu_4e274a0f_212194cuda3std6ranges3__45__cpo4swapE - _ZN40_INTERNAL_4ae09c62_4_k_cu_4e274a0f_212194cuda3std3__45__cpo4cendE)
_ZN40_INTERNAL_4ae09c62_4_k_cu_4e274a0f_212194cuda3std3__45__cpo4cendE:
	.zero		1
	.type		_ZN40_INTERNAL_4ae09c62_4_k_cu_4e274a0f_212194cuda3std6ranges3__45__cpo4swapE,@object
	.size		_ZN40_INTERNAL_4ae09c62_4_k_cu_4e274a0f_212194cuda3std6ranges3__45__cpo4swapE,(.L_8 - _ZN40_INTERNAL_4ae09c62_4_k_cu_4e274a0f_212194cuda3std6ranges3__45__cpo4swapE)
_ZN40_INTERNAL_4ae09c62_4_k_cu_4e274a0f_212194cuda3std6ranges3__45__cpo4swapE:
	.zero		1
.L_8:


//--------------------- .nv.constant0._ZN7cutlass13device_kernelINS_4gemm6kernel13GemmUniversalIN4cute5tupleIJiiiiEEENS1_10collective13CollectiveMmaINS1_34MainloopSm90TmaGmmaWarpSpecializedILi18ENS5_IJNS4_1CILi1EEESB_SB_EEENS1_35KernelTmaWarpSpecializedCooperativeEEENS5_IJNSA_ILi128EEENSA_ILi64EEENSA_ILi32EEEEEENS_10bfloat16_tENS5_IJlSB_lEEESJ_NS5_IJSB_llEEENS4_8TiledMMAINS4_8MMA_AtomIJNS4_4SM904GMMA27MMA_64x64x16_F32BF16BF16_SSILNSP_5MajorE0ELSR_1ELNSP_7ScaleInE1ELSS_1EEEEEENS4_6LayoutINS5_IJNSA_ILi2EEESB_SB_EEENS5_IJSB_NSA_ILi0EEESY_EEEEENS5_IJNS4_10UnderscoreES11_S11_EEEEENS4_13SM90_TMA_LOADENS4_14ComposedLayoutINS4_7SwizzleILi2ELi4ELi3EEENS4_18smem_ptr_flag_bitsILi16EEENSV_INS5_IJNSA_ILi8EEESH_EEENS5_IJSH_SB_EEEEEEEvNS4_8identityES14_NS15_INS16_ILi3ELi4ELi3EEES19_NSV_INS5_IJSG_S1A_EEENS5_IJSB_SG_EEEEEEEvS1F_EENS_8epilogue10collective6detail29Sm90TmaWarpSpecializedAdapterINS1N_15DefaultEpilogueISJ_SK_SK_NS1M_6thread17LinearCombinationISJ_Li1EffLNS1R_9ScaleType4KindE0ELNS_15FloatRoundStyleE2ESJ_EENS1_15EpilogueDefaultEEEEEvvEEEEvNT_6ParamsE --------------------------
	.section	.nv.constant0._ZN7cutlass13device_kernelINS_4gemm6kernel13GemmUniversalIN4cute5tupleIJiiiiEEENS1_10collective13CollectiveMmaINS1_34MainloopSm90TmaGmmaWarpSpecializedILi18ENS5_IJNS4_1CILi1EEESB_SB_EEENS1_35KernelTmaWarpSpecializedCooperativeEEENS5_IJNSA_ILi128EEENSA_ILi64EEENSA_ILi32EEEEEENS_10bfloat16_tENS5_IJlSB_lEEESJ_NS5_IJSB_llEEENS4_8TiledMMAINS4_8MMA_AtomIJNS4_4SM904GMMA27MMA_64x64x16_F32BF16BF16_SSILNSP_5MajorE0ELSR_1ELNSP_7ScaleInE1ELSS_1EEEEEENS4_6LayoutINS5_IJNSA_ILi2EEESB_SB_EEENS5_IJSB_NSA_ILi0EEESY_EEEEENS5_IJNS4_10UnderscoreES11_S11_EEEEENS4_13SM90_TMA_LOADENS4_14ComposedLayoutINS4_7SwizzleILi2ELi4ELi3EEENS4_18smem_ptr_flag_bitsILi16EEENSV_INS5_IJNSA_ILi8EEESH_EEENS5_IJSH_SB_EEEEEEEvNS4_8identityES14_NS15_INS16_ILi3ELi4ELi3EEES19_NSV_INS5_IJSG_S1A_EEENS5_IJSB_SG_EEEEEEEvS1F_EENS_8epilogue10collective6detail29Sm90TmaWarpSpecializedAdapterINS1N_15DefaultEpilogueISJ_SK_SK_NS1M_6thread17LinearCombinationISJ_Li1EffLNS1R_9ScaleType4KindE0ELNS_15FloatRoundStyleE2ESJ_EENS1_15EpilogueDefaultEEEEEvvEEEEvNT_6ParamsE,"a",@progbits
	.sectionflags	@""
	.align	4
.nv.constant0._ZN7cutlass13device_kernelINS_4gemm6kernel13GemmUniversalIN4cute5tupleIJiiiiEEENS1_10collective13CollectiveMmaINS1_34MainloopSm90TmaGmmaWarpSpecializedILi18ENS5_IJNS4_1CILi1EEESB_SB_EEENS1_35KernelTmaWarpSpecializedCooperativeEEENS5_IJNSA_ILi128EEENSA_ILi64EEENSA_ILi32EEEEEENS_10bfloat16_tENS5_IJlSB_lEEESJ_NS5_IJSB_llEEENS4_8TiledMMAINS4_8MMA_AtomIJNS4_4SM904GMMA27MMA_64x64x16_F32BF16BF16_SSILNSP_5MajorE0ELSR_1ELNSP_7ScaleInE1ELSS_1EEEEEENS4_6LayoutINS5_IJNSA_ILi2EEESB_SB_EEENS5_IJSB_NSA_ILi0EEESY_EEEEENS5_IJNS4_10UnderscoreES11_S11_EEEEENS4_13SM90_TMA_LOADENS4_14ComposedLayoutINS4_7SwizzleILi2ELi4ELi3EEENS4_18smem_ptr_flag_bitsILi16EEENSV_INS5_IJNSA_ILi8EEESH_EEENS5_IJSH_SB_EEEEEEEvNS4_8identityES14_NS15_INS16_ILi3ELi4ELi3EEES19_NSV_INS5_IJSG_S1A_EEENS5_IJSB_SG_EEEEEEEvS1F_EENS_8epilogue10collective6detail29Sm90TmaWarpSpecializedAdapterINS1N_15DefaultEpilogueISJ_SK_SK_NS1M_6thread17LinearCombinationISJ_Li1EffLNS1R_9ScaleType4KindE0ELNS_15FloatRoundStyleE2ESJ_EENS1_15EpilogueDefaultEEEEEvvEEEEvNT_6ParamsE:
	.zero		1664


//--------------------- SYMBOLS --------------------------

	.type		.nv.reservedSmem.offset0,@object
	.size		.nv.reservedSmem.offset0,0x4
	.type		__assertfail,@function
